	.target	sm_90a

	.elftype	@"ET_EXEC"


//--------------------- .note.nv.tkinfo           --------------------------
	.section	.note.nv.tkinfo,"",@"SHT_NOTE"
	.sectionflags	@"SHF_NOTE_NV_TKINFO"
	.tkinfo
        /*0018*/ 	.word	0x00000002
        /*0030*/ 	.string	""
        /*0030*/ 	.string	"ptxas"
        /*0030*/ 	.string	"Cuda compilation tools, release 13.0, V13.0.88"
        /*0030*/ 	.string	"Build cuda_13.0.r13.0/compiler.36424714_0"
        /*0030*/ 	.string	"-arch sm_90a -m 64 "



//--------------------- .note.nv.cuinfo           --------------------------
	.section	.note.nv.cuinfo,"",@"SHT_NOTE"
	.sectionflags	@"SHF_NOTE_NV_CUINFO"
        /*0018*/ 	.short	0x0002
        /*001a*/ 	.short	0x005a
        /*001c*/ 	.short	0x0082
	.zero		2


//--------------------- .nv.info                  --------------------------
	.section	.nv.info,"",@"SHT_CUDA_INFO"
	.align	4


	//----- nvinfo : EIATTR_REGCOUNT
	.align		4
        /*0000*/ 	.byte	0x04, 0x2f
        /*0002*/ 	.short	(.L_15 - .L_14)
	.align		4
.L_14:
        /*0004*/ 	.word	index@(_ZN7cutlass13device_kernelINS_4gemm6kernel13GemmUniversalIN4cute5tupleIJiiiiEEENS1_10collective13CollectiveMmaINS1_34MainloopSm90TmaGmmaWarpSpecializedILi37ENS5_IJNS4_1CILi1EEESB_SB_EEENS1_32KernelTmaWarpSpecializedPingpongEEENS5_IJNSA_ILi64EEENSA_ILi128EEENSA_ILi16EEEEEENS_6half_tENS5_IJlSB_lEEESJ_SK_NS4_8TiledMMAINS4_8MMA_AtomIJNS4_4SM904GMMA26MMA_64x128x16_F32F16F16_SSILNSO_5MajorE0ELSQ_0ELNSO_7ScaleInE1ELSR_1EEEEEENS4_6LayoutISC_NS5_IJNSA_ILi0EEESV_SV_EEEEENS5_IJNS4_10UnderscoreESY_SY_EEEEENS4_13SM90_TMA_LOADENS4_14ComposedLayoutINS4_7SwizzleILi1ELi4ELi3EEENS4_18smem_ptr_flag_bitsILi16EEENSU_INS5_IJNSA_ILi8EEESH_EEENS5_IJSH_SB_EEEEEEEvNS4_8identityES11_S1B_vS1C_EENS_8epilogue10collective6detail29Sm90TmaWarpSpecializedAdapterINS1F_15DefaultEpilogueISJ_SK_SK_NS1E_6thread17LinearCombinationISJ_Li1EffLNS1J_9ScaleType4KindE0ELNS_15FloatRoundStyleE2ESJ_EENS1_15EpilogueDefaultEEEEEvvEEEEvNT_6ParamsE)
        /*0008*/ 	.word	0x000000a8


	//----- nvinfo : EIATTR_FRAME_SIZE
	.align		4
.L_15:
        /*000c*/ 	.byte	0x04, 0x11
        /*000e*/ 	.short	(.L_17 - .L_16)
	.align		4
.L_16:
        /*0010*/ 	.word	index@(_ZN7cutlass13device_kernelINS_4gemm6kernel13GemmUniversalIN4cute5tupleIJiiiiEEENS1_10collective13CollectiveMmaINS1_34MainloopSm90TmaGmmaWarpSpecializedILi37ENS5_IJNS4_1CILi1EEESB_SB_EEENS1_32KernelTmaWarpSpecializedPingpongEEENS5_IJNSA_ILi64EEENSA_ILi128EEENSA_ILi16EEEEEENS_6half_tENS5_IJlSB_lEEESJ_SK_NS4_8TiledMMAINS4_8MMA_AtomIJNS4_4SM904GMMA26MMA_64x128x16_F32F16F16_SSILNSO_5MajorE0ELSQ_0ELNSO_7ScaleInE1ELSR_1EEEEEENS4_6LayoutISC_NS5_IJNSA_ILi0EEESV_SV_EEEEENS5_IJNS4_10UnderscoreESY_SY_EEEEENS4_13SM90_TMA_LOADENS4_14ComposedLayoutINS4_7SwizzleILi1ELi4ELi3EEENS4_18smem_ptr_flag_bitsILi16EEENSU_INS5_IJNSA_ILi8EEESH_EEENS5_IJSH_SB_EEEEEEEvNS4_8identityES11_S1B_vS1C_EENS_8epilogue10collective6detail29Sm90TmaWarpSpecializedAdapterINS1F_15DefaultEpilogueISJ_SK_SK_NS1E_6thread17LinearCombinationISJ_Li1EffLNS1J_9ScaleType4KindE0ELNS_15FloatRoundStyleE2ESJ_EENS1_15EpilogueDefaultEEEEEvvEEEEvNT_6ParamsE)
        /*0014*/ 	.word	0x00000008


	//----- nvinfo : EIATTR_MIN_STACK_SIZE
	.align		4
.L_17:
        /*0018*/ 	.byte	0x04, 0x12
        /*001a*/ 	.short	(.L_19 - .L_18)
	.align		4
.L_18:
        /*001c*/ 	.word	index@(_ZN7cutlass13device_kernelINS_4gemm6kernel13GemmUniversalIN4cute5tupleIJiiiiEEENS1_10collective13CollectiveMmaINS1_34MainloopSm90TmaGmmaWarpSpecializedILi37ENS5_IJNS4_1CILi1EEESB_SB_EEENS1_32KernelTmaWarpSpecializedPingpongEEENS5_IJNSA_ILi64EEENSA_ILi128EEENSA_ILi16EEEEEENS_6half_tENS5_IJlSB_lEEESJ_SK_NS4_8TiledMMAINS4_8MMA_AtomIJNS4_4SM904GMMA26MMA_64x128x16_F32F16F16_SSILNSO_5MajorE0ELSQ_0ELNSO_7ScaleInE1ELSR_1EEEEEENS4_6LayoutISC_NS5_IJNSA_ILi0EEESV_SV_EEEEENS5_IJNS4_10UnderscoreESY_SY_EEEEENS4_13SM90_TMA_LOADENS4_14ComposedLayoutINS4_7SwizzleILi1ELi4ELi3EEENS4_18smem_ptr_flag_bitsILi16EEENSU_INS5_IJNSA_ILi8EEESH_EEENS5_IJSH_SB_EEEEEEEvNS4_8identityES11_S1B_vS1C_EENS_8epilogue10collective6detail29Sm90TmaWarpSpecializedAdapterINS1F_15DefaultEpilogueISJ_SK_SK_NS1E_6thread17LinearCombinationISJ_Li1EffLNS1J_9ScaleType4KindE0ELNS_15FloatRoundStyleE2ESJ_EENS1_15EpilogueDefaultEEEEEvvEEEEvNT_6ParamsE)
        /*0020*/ 	.word	0x00000008
.L_19:


//--------------------- .nv.compat                --------------------------
	.section	.nv.compat,"",@"SHT_CUDA_COMPAT_INFO"
	.align	4
        /*0000*/ 	.byte	0x02, 0x09, 0x01, 0x00, 0x02, 0x02, 0x04, 0x00, 0x02, 0x05, 0x05, 0x00, 0x03, 0x07, 0x01, 0x01
        /*0010*/ 	.byte	0x02, 0x03, 0x01, 0x00, 0x02, 0x06, 0x01, 0x00, 0x04, 0x0b, 0x08, 0x00, 0x00, 0x00, 0x00, 0x00
        /*0020*/ 	.byte	0x00, 0x00, 0x00, 0x00


//--------------------- .nv.info._ZN7cutlass13device_kernelINS_4gemm6kernel13GemmUniversalIN4cute5tupleIJiiiiEEENS1_10collective13CollectiveMmaINS1_34MainloopSm90TmaGmmaWarpSpecializedILi37ENS5_IJNS4_1CILi1EEESB_SB_EEENS1_32KernelTmaWarpSpecializedPingpongEEENS5_IJNSA_ILi64EEENSA_ILi128EEENSA_ILi16EEEEEENS_6half_tENS5_IJlSB_lEEESJ_SK_NS4_8TiledMMAINS4_8MMA_AtomIJNS4_4SM904GMMA26MMA_64x128x16_F32F16F16_SSILNSO_5MajorE0ELSQ_0ELNSO_7ScaleInE1ELSR_1EEEEEENS4_6LayoutISC_NS5_IJNSA_ILi0EEESV_SV_EEEEENS5_IJNS4_10UnderscoreESY_SY_EEEEENS4_13SM90_TMA_LOADENS4_14ComposedLayoutINS4_7SwizzleILi1ELi4ELi3EEENS4_18smem_ptr_flag_bitsILi16EEENSU_INS5_IJNSA_ILi8EEESH_EEENS5_IJSH_SB_EEEEEEEvNS4_8identityES11_S1B_vS1C_EENS_8epilogue10collective6detail29Sm90TmaWarpSpecializedAdapterINS1F_15DefaultEpilogueISJ_SK_SK_NS1E_6thread17LinearCombinationISJ_Li1EffLNS1J_9ScaleType4KindE0ELNS_15FloatRoundStyleE2ESJ_EENS1_15EpilogueDefaultEEEEEvvEEEEvNT_6ParamsE --------------------------
	.section	.nv.info._ZN7cutlass13device_kernelINS_4gemm6kernel13GemmUniversalIN4cute5tupleIJiiiiEEENS1_10collective13CollectiveMmaINS1_34MainloopSm90TmaGmmaWarpSpecializedILi37ENS5_IJNS4_1CILi1EEESB_SB_EEENS1_32KernelTmaWarpSpecializedPingpongEEENS5_IJNSA_ILi64EEENSA_ILi128EEENSA_ILi16EEEEEENS_6half_tENS5_IJlSB_lEEESJ_SK_NS4_8TiledMMAINS4_8MMA_AtomIJNS4_4SM904GMMA26MMA_64x128x16_F32F16F16_SSILNSO_5MajorE0ELSQ_0ELNSO_7ScaleInE1ELSR_1EEEEEENS4_6LayoutISC_NS5_IJNSA_ILi0EEESV_SV_EEEEENS5_IJNS4_10UnderscoreESY_SY_EEEEENS4_13SM90_TMA_LOADENS4_14ComposedLayoutINS4_7SwizzleILi1ELi4ELi3EEENS4_18smem_ptr_flag_bitsILi16EEENSU_INS5_IJNSA_ILi8EEESH_EEENS5_IJSH_SB_EEEEEEEvNS4_8identityES11_S1B_vS1C_EENS_8epilogue10collective6detail29Sm90TmaWarpSpecializedAdapterINS1F_15DefaultEpilogueISJ_SK_SK_NS1E_6thread17LinearCombinationISJ_Li1EffLNS1J_9ScaleType4KindE0ELNS_15FloatRoundStyleE2ESJ_EENS1_15EpilogueDefaultEEEEEvvEEEEvNT_6ParamsE,"",@"SHT_CUDA_INFO"
	.sectionflags	@""
	.align	4


	//----- nvinfo : EIATTR_CUDA_API_VERSION
	.align		4
        /*0000*/ 	.byte	0x04, 0x37
        /*0002*/ 	.short	(.L_21 - .L_20)
.L_20:
        /*0004*/ 	.word	0x00000082


	//----- nvinfo : EIATTR_KPARAM_INFO
	.align		4
.L_21:
        /*0008*/ 	.byte	0x04, 0x17
        /*000a*/ 	.short	(.L_23 - .L_22)
.L_22:
        /*000c*/ 	.word	0x00000000
        /*0010*/ 	.short	0x0000
        /*0012*/ 	.short	0x0070
        /*0014*/ 	.byte	0x00, 0xf0, 0x01, 0x10


	//----- nvinfo : EIATTR_SPARSE_MMA_MASK
	.align		4
.L_23:
        /*0018*/ 	.byte	0x03, 0x50
        /*001a*/ 	.short	0x0000


	//----- nvinfo : EIATTR_MAXREG_COUNT
	.align		4
        /*001c*/ 	.byte	0x03, 0x1b
        /*001e*/ 	.short	0x00a8


	//----- nvinfo : EIATTR_NUM_BARRIERS
	.align		4
        /*0020*/ 	.byte	0x02, 0x4c
        /*0022*/ 	.byte	0x01
	.zero		1


	//----- nvinfo : EIATTR_EXTERNS
	.align		4
        /*0024*/ 	.byte	0x04, 0x0f
        /*0026*/ 	.short	(.L_25 - .L_24)


	//   ....[0]....
	.align		4
.L_24:
        /*0028*/ 	.word	index@(__assertfail)


	//----- nvinfo : EIATTR_ANNOTATIONS
	.align		4
.L_25:
        /*002c*/ 	.byte	0x04, 0x55
        /*002e*/ 	.short	(.L_27 - .L_26)


	//   ....[0]....
.L_26:
        /*0030*/ 	.word	0x00000001
        /*0034*/ 	.byte	0x20, 0x0f, 0x00, 0x00, 0x01, 0x00, 0x00, 0x00, 0x60, 0x16, 0x00, 0x00, 0x01, 0x00, 0x00, 0x00
        /*0044*/ 	.byte	0x80, 0x62, 0x00, 0x00, 0x01, 0x00, 0x00, 0x00, 0x20, 0x6e, 0x00, 0x00


	//----- nvinfo : EIATTR_MERCURY_ISA_VERSION
	.align		4
.L_27:
        /*0050*/ 	.byte	0x03, 0x5f
        /*0052*/ 	.short	0x0101


	//----- nvinfo : EIATTR_INT_WARP_WIDE_INSTR_OFFSETS
	.align		4
        /*0054*/ 	.byte	0x04, 0x31
        /*0056*/ 	.short	(.L_29 - .L_28)


	//   ....[0]....
.L_28:
        /*0058*/ 	.word	0x00000880


	//   ....[1]....
        /*005c*/ 	.word	0x000008a0


	//   ....[2]....
        /*0060*/ 	.word	0x00000920


	//   ....[3]....
        /*0064*/ 	.word	0x00000930


	//   ....[4]....
        /*0068*/ 	.word	0x00000940


	//   ....[5]....
        /*006c*/ 	.word	0x00000960


	//   ....[6]....
        /*0070*/ 	.word	0x000009b0


	//   ....[7]....
        /*0074*/ 	.word	0x000009d0


	//----- nvinfo : EIATTR_COOP_GROUP_MASK_REGIDS
	.align		4
.L_29:
        /*0078*/ 	.byte	0x04, 0x29
        /*007a*/ 	.short	(.L_31 - .L_30)


	//   ....[0]....
.L_30:
        /*007c*/ 	.word	0xffffffff


	//   ....[1]....
        /*0080*/ 	.word	0xffffffff


	//   ....[2]....
        /*0084*/ 	.word	0xffffffff


	//   ....[3]....
        /*0088*/ 	.word	0xffffffff


	//   ....[4]....
        /*008c*/ 	.word	0xffffffff


	//   ....[5]....
        /*0090*/ 	.word	0xffffffff


	//----- nvinfo : EIATTR_COOP_GROUP_INSTR_OFFSETS
	.align		4
.L_31:
        /*0094*/ 	.byte	0x04, 0x28
        /*0096*/ 	.short	(.L_33 - .L_32)


	//   ....[0]....
.L_32:
        /*0098*/ 	.word	0x00000070


	//   ....[1]....
        /*009c*/ 	.word	0x00000080


	//   ....[2]....
        /*00a0*/ 	.word	0x00000140


	//   ....[3]....
        /*00a4*/ 	.word	0x00000720


	//   ....[4]....
        /*00a8*/ 	.word	0x00000760


	//   ....[5]....
        /*00ac*/ 	.word	0x000007a0


	//----- nvinfo : EIATTR_REG_RECONFIG
	.align		4
.L_33:
        /*00b0*/ 	.byte	0x01, 0x54
	.zero		2


	//----- nvinfo : EIATTR_SYSCALL_OFFSETS
	.align		4
        /*00b4*/ 	.byte	0x04, 0x46
        /*00b6*/ 	.short	(.L_35 - .L_34)


	//   ....[0]....
.L_34:
        /*00b8*/ 	.word	0x00001ac0


	//----- nvinfo : EIATTR_MBARRIER_INSTR_OFFSETS
	.align		4
.L_35:
        /*00bc*/ 	.byte	0x04, 0x39
        /*00be*/ 	.short	(.L_37 - .L_36)


	//   ....[0]....
.L_36:
        /*00c0*/ 	.word	0x00000260
        /*00c4*/ 	.word	0x000000ff
        /*00c8*/ 	.word	0x00000000
        /*00cc*/ 	.short	0x0100
        /*00ce*/ 	.byte	0x08
	.zero		1


	//   ....[1]....
        /*00d0*/ 	.word	0x00000270
        /*00d4*/ 	.word	0x000000ff
        /*00d8*/ 	.word	0x00000128
        /*00dc*/ 	.short	0x0100
        /*00de*/ 	.byte	0x08
	.zero		1


	//   ....[2]....
        /*00e0*/ 	.word	0x00000280
        /*00e4*/ 	.word	0x000000ff
        /*00e8*/ 	.word	0x00000008
        /*00ec*/ 	.short	0x0100
        /*00ee*/ 	.byte	0x08
	.zero		1


	//   ....[3]....
        /*00f0*/ 	.word	0x00000290
        /*00f4*/ 	.word	0x000000ff
        /*00f8*/ 	.word	0x00000130
        /*00fc*/ 	.short	0x0100
        /*00fe*/ 	.byte	0x08
	.zero		1


	//   ....[4]....
        /*0100*/ 	.word	0x000002a0
        /*0104*/ 	.word	0x000000ff
        /*0108*/ 	.word	0x00000010
        /*010c*/ 	.short	0x0100
        /*010e*/ 	.byte	0x08
	.zero		1


	//   ....[5]....
        /*0110*/ 	.word	0x000002b0
        /*0114*/ 	.word	0x000000ff
        /*0118*/ 	.word	0x00000138
        /*011c*/ 	.short	0x0100
        /*011e*/ 	.byte	0x08
	.zero		1


	//   ....[6]....
        /*0120*/ 	.word	0x000002c0
        /*0124*/ 	.word	0x000000ff
        /*0128*/ 	.word	0x00000018
        /*012c*/ 	.short	0x0100
        /*012e*/ 	.byte	0x08
	.zero		1


	//   ....[7]....
        /*0130*/ 	.word	0x000002d0
        /*0134*/ 	.word	0x000000ff
        /*0138*/ 	.word	0x00000140
        /*013c*/ 	.short	0x0100
        /*013e*/ 	.byte	0x08
	.zero		1


	//   ....[8]....
        /*0140*/ 	.word	0x000002e0
        /*0144*/ 	.word	0x000000ff
        /*0148*/ 	.word	0x00000020
        /*014c*/ 	.short	0x0100
        /*014e*/ 	.byte	0x08
	.zero		1


	//   ....[9]....
        /*0150*/ 	.word	0x000002f0
        /*0154*/ 	.word	0x000000ff
        /*0158*/ 	.word	0x00000148
        /*015c*/ 	.short	0x0100
        /*015e*/ 	.byte	0x08
	.zero		1


	//   ....[10]....
        /*0160*/ 	.word	0x00000300
        /*0164*/ 	.word	0x000000ff
        /*0168*/ 	.word	0x00000028
        /*016c*/ 	.short	0x0100
        /*016e*/ 	.byte	0x08
	.zero		1


	//   ....[11]....
        /*0170*/ 	.word	0x00000310
        /*0174*/ 	.word	0x000000ff
        /*0178*/ 	.word	0x00000150
        /*017c*/ 	.short	0x0100
        /*017e*/ 	.byte	0x08
	.zero		1


	//   ....[12]....
        /*0180*/ 	.word	0x00000320
        /*0184*/ 	.word	0x000000ff
        /*0188*/ 	.word	0x00000030
        /*018c*/ 	.short	0x0100
        /*018e*/ 	.byte	0x08
	.zero		1


	//   ....[13]....
        /*0190*/ 	.word	0x00000330
        /*0194*/ 	.word	0x000000ff
        /*0198*/ 	.word	0x00000158
        /*019c*/ 	.short	0x0100
        /*019e*/ 	.byte	0x08
	.zero		1


	//   ....[14]....
        /*01a0*/ 	.word	0x00000340
        /*01a4*/ 	.word	0x000000ff
        /*01a8*/ 	.word	0x00000038
        /*01ac*/ 	.short	0x0100
        /*01ae*/ 	.byte	0x08
	.zero		1


	//   ....[15]....
        /*01b0*/ 	.word	0x00000350
        /*01b4*/ 	.word	0x000000ff
        /*01b8*/ 	.word	0x00000160
        /*01bc*/ 	.short	0x0100
        /*01be*/ 	.byte	0x08
	.zero		1


	//   ....[16]....
        /*01c0*/ 	.word	0x00000360
        /*01c4*/ 	.word	0x000000ff
        /*01c8*/ 	.word	0x00000040
        /*01cc*/ 	.short	0x0100
        /*01ce*/ 	.byte	0x08
	.zero		1


	//   ....[17]....
        /*01d0*/ 	.word	0x00000370
        /*01d4*/ 	.word	0x000000ff
        /*01d8*/ 	.word	0x00000168
        /*01dc*/ 	.short	0x0100
        /*01de*/ 	.byte	0x08
	.zero		1


	//   ....[18]....
        /*01e0*/ 	.word	0x00000380
        /*01e4*/ 	.word	0x000000ff
        /*01e8*/ 	.word	0x00000048
        /*01ec*/ 	.short	0x0100
        /*01ee*/ 	.byte	0x08
	.zero		1


	//   ....[19]....
        /*01f0*/ 	.word	0x00000390
        /*01f4*/ 	.word	0x000000ff
        /*01f8*/ 	.word	0x00000170
        /*01fc*/ 	.short	0x0100
        /*01fe*/ 	.byte	0x08
	.zero		1


	//   ....[20]....
        /*0200*/ 	.word	0x000003a0
        /*0204*/ 	.word	0x000000ff
        /*0208*/ 	.word	0x00000050
        /*020c*/ 	.short	0x0100
        /*020e*/ 	.byte	0x08
	.zero		1


	//   ....[21]....
        /*0210*/ 	.word	0x000003b0
        /*0214*/ 	.word	0x000000ff
        /*0218*/ 	.word	0x00000178
        /*021c*/ 	.short	0x0100
        /*021e*/ 	.byte	0x08
	.zero		1


	//   ....[22]....
        /*0220*/ 	.word	0x000003c0
        /*0224*/ 	.word	0x000000ff
        /*0228*/ 	.word	0x00000058
        /*022c*/ 	.short	0x0100
        /*022e*/ 	.byte	0x08
	.zero		1


	//   ....[23]....
        /*0230*/ 	.word	0x000003d0
        /*0234*/ 	.word	0x000000ff
        /*0238*/ 	.word	0x00000180
        /*023c*/ 	.short	0x0100
        /*023e*/ 	.byte	0x08
	.zero		1


	//   ....[24]....
        /*0240*/ 	.word	0x000003e0
        /*0244*/ 	.word	0x000000ff
        /*0248*/ 	.word	0x00000060
        /*024c*/ 	.short	0x0100
        /*024e*/ 	.byte	0x08
	.zero		1


	//   ....[25]....
        /*0250*/ 	.word	0x000003f0
        /*0254*/ 	.word	0x000000ff
        /*0258*/ 	.word	0x00000188
        /*025c*/ 	.short	0x0100
        /*025e*/ 	.byte	0x08
	.zero		1


	//   ....[26]....
        /*0260*/ 	.word	0x00000400
        /*0264*/ 	.word	0x000000ff
        /*0268*/ 	.word	0x00000068
        /*026c*/ 	.short	0x0100
        /*026e*/ 	.byte	0x08
	.zero		1


	//   ....[27]....
        /*0270*/ 	.word	0x00000410
        /*0274*/ 	.word	0x000000ff
        /*0278*/ 	.word	0x00000190
        /*027c*/ 	.short	0x0100
        /*027e*/ 	.byte	0x08
	.zero		1


	//   ....[28]....
        /*0280*/ 	.word	0x00000420
        /*0284*/ 	.word	0x000000ff
        /*0288*/ 	.word	0x00000070
        /*028c*/ 	.short	0x0100
        /*028e*/ 	.byte	0x08
	.zero		1


	//   ....[29]....
        /*0290*/ 	.word	0x00000430
        /*0294*/ 	.word	0x000000ff
        /*0298*/ 	.word	0x00000198
        /*029c*/ 	.short	0x0100
        /*029e*/ 	.byte	0x08
	.zero		1


	//   ....[30]....
        /*02a0*/ 	.word	0x00000440
        /*02a4*/ 	.word	0x000000ff
        /*02a8*/ 	.word	0x00000078
        /*02ac*/ 	.short	0x0100
        /*02ae*/ 	.byte	0x08
	.zero		1


	//   ....[31]....
        /*02b0*/ 	.word	0x00000450
        /*02b4*/ 	.word	0x000000ff
        /*02b8*/ 	.word	0x000001a0
        /*02bc*/ 	.short	0x0100
        /*02be*/ 	.byte	0x08
	.zero		1


	//   ....[32]....
        /*02c0*/ 	.word	0x00000460
        /*02c4*/ 	.word	0x000000ff
        /*02c8*/ 	.word	0x00000080
        /*02cc*/ 	.short	0x0100
        /*02ce*/ 	.byte	0x08
	.zero		1


	//   ....[33]....
        /*02d0*/ 	.word	0x00000470
        /*02d4*/ 	.word	0x000000ff
        /*02d8*/ 	.word	0x000001a8
        /*02dc*/ 	.short	0x0100
        /*02de*/ 	.byte	0x08
	.zero		1


	//   ....[34]....
        /*02e0*/ 	.word	0x00000480
        /*02e4*/ 	.word	0x000000ff
        /*02e8*/ 	.word	0x00000088
        /*02ec*/ 	.short	0x0100
        /*02ee*/ 	.byte	0x08
	.zero		1


	//   ....[35]....
        /*02f0*/ 	.word	0x00000490
        /*02f4*/ 	.word	0x000000ff
        /*02f8*/ 	.word	0x000001b0
        /*02fc*/ 	.short	0x0100
        /*02fe*/ 	.byte	0x08
	.zero		1


	//   ....[36]....
        /*0300*/ 	.word	0x000004a0
        /*0304*/ 	.word	0x000000ff
        /*0308*/ 	.word	0x00000090
        /*030c*/ 	.short	0x0100
        /*030e*/ 	.byte	0x08
	.zero		1


	//   ....[37]....
        /*0310*/ 	.word	0x000004b0
        /*0314*/ 	.word	0x000000ff
        /*0318*/ 	.word	0x000001b8
        /*031c*/ 	.short	0x0100
        /*031e*/ 	.byte	0x08
	.zero		1


	//   ....[38]....
        /*0320*/ 	.word	0x000004c0
        /*0324*/ 	.word	0x000000ff
        /*0328*/ 	.word	0x00000098
        /*032c*/ 	.short	0x0100
        /*032e*/ 	.byte	0x08
	.zero		1


	//   ....[39]....
        /*0330*/ 	.word	0x000004d0
        /*0334*/ 	.word	0x000000ff
        /*0338*/ 	.word	0x000001c0
        /*033c*/ 	.short	0x0100
        /*033e*/ 	.byte	0x08
	.zero		1


	//   ....[40]....
        /*0340*/ 	.word	0x000004e0
        /*0344*/ 	.word	0x000000ff
        /*0348*/ 	.word	0x000000a0
        /*034c*/ 	.short	0x0100
        /*034e*/ 	.byte	0x08
	.zero		1


	//   ....[41]....
        /*0350*/ 	.word	0x000004f0
        /*0354*/ 	.word	0x000000ff
        /*0358*/ 	.word	0x000001c8
        /*035c*/ 	.short	0x0100
        /*035e*/ 	.byte	0x08
	.zero		1


	//   ....[42]....
        /*0360*/ 	.word	0x00000500
        /*0364*/ 	.word	0x000000ff
        /*0368*/ 	.word	0x000000a8
        /*036c*/ 	.short	0x0100
        /*036e*/ 	.byte	0x08
	.zero		1


	//   ....[43]....
        /*0370*/ 	.word	0x00000510
        /*0374*/ 	.word	0x000000ff
        /*0378*/ 	.word	0x000001d0
        /*037c*/ 	.short	0x0100
        /*037e*/ 	.byte	0x08
	.zero		1


	//   ....[44]....
        /*0380*/ 	.word	0x00000520
        /*0384*/ 	.word	0x000000ff
        /*0388*/ 	.word	0x000000b0
        /*038c*/ 	.short	0x0100
        /*038e*/ 	.byte	0x08
	.zero		1


	//   ....[45]....
        /*0390*/ 	.word	0x00000530
        /*0394*/ 	.word	0x000000ff
        /*0398*/ 	.word	0x000001d8
        /*039c*/ 	.short	0x0100
        /*039e*/ 	.byte	0x08
	.zero		1


	//   ....[46]....
        /*03a0*/ 	.word	0x00000540
        /*03a4*/ 	.word	0x000000ff
        /*03a8*/ 	.word	0x000000b8
        /*03ac*/ 	.short	0x0100
        /*03ae*/ 	.byte	0x08
	.zero		1


	//   ....[47]....
        /*03b0*/ 	.word	0x00000550
        /*03b4*/ 	.word	0x000000ff
        /*03b8*/ 	.word	0x000001e0
        /*03bc*/ 	.short	0x0100
        /*03be*/ 	.byte	0x08
	.zero		1


	//   ....[48]....
        /*03c0*/ 	.word	0x00000560
        /*03c4*/ 	.word	0x000000ff
        /*03c8*/ 	.word	0x000000c0
        /*03cc*/ 	.short	0x0100
        /*03ce*/ 	.byte	0x08
	.zero		1


	//   ....[49]....
        /*03d0*/ 	.word	0x00000570
        /*03d4*/ 	.word	0x000000ff
        /*03d8*/ 	.word	0x000001e8
        /*03dc*/ 	.short	0x0100
        /*03de*/ 	.byte	0x08
	.zero		1


	//   ....[50]....
        /*03e0*/ 	.word	0x00000580
        /*03e4*/ 	.word	0x000000ff
        /*03e8*/ 	.word	0x000000c8
        /*03ec*/ 	.short	0x0100
        /*03ee*/ 	.byte	0x08
	.zero		1


	//   ....[51]....
        /*03f0*/ 	.word	0x00000590
        /*03f4*/ 	.word	0x000000ff
        /*03f8*/ 	.word	0x000001f0
        /*03fc*/ 	.short	0x0100
        /*03fe*/ 	.byte	0x08
	.zero		1


	//   ....[52]....
        /*0400*/ 	.word	0x000005a0
        /*0404*/ 	.word	0x000000ff
        /*0408*/ 	.word	0x000000d0
        /*040c*/ 	.short	0x0100
        /*040e*/ 	.byte	0x08
	.zero		1


	//   ....[53]....
        /*0410*/ 	.word	0x000005b0
        /*0414*/ 	.word	0x000000ff
        /*0418*/ 	.word	0x000001f8
        /*041c*/ 	.short	0x0100
        /*041e*/ 	.byte	0x08
	.zero		1


	//   ....[54]....
        /*0420*/ 	.word	0x000005c0
        /*0424*/ 	.word	0x000000ff
        /*0428*/ 	.word	0x000000d8
        /*042c*/ 	.short	0x0100
        /*042e*/ 	.byte	0x08
	.zero		1


	//   ....[55]....
        /*0430*/ 	.word	0x000005d0
        /*0434*/ 	.word	0x000000ff
        /*0438*/ 	.word	0x00000200
        /*043c*/ 	.short	0x0100
        /*043e*/ 	.byte	0x08
	.zero		1


	//   ....[56]....
        /*0440*/ 	.word	0x000005e0
        /*0444*/ 	.word	0x000000ff
        /*0448*/ 	.word	0x000000e0
        /*044c*/ 	.short	0x0100
        /*044e*/ 	.byte	0x08
	.zero		1


	//   ....[57]....
        /*0450*/ 	.word	0x000005f0
        /*0454*/ 	.word	0x000000ff
        /*0458*/ 	.word	0x00000208
        /*045c*/ 	.short	0x0100
        /*045e*/ 	.byte	0x08
	.zero		1


	//   ....[58]....
        /*0460*/ 	.word	0x00000600
        /*0464*/ 	.word	0x000000ff
        /*0468*/ 	.word	0x000000e8
        /*046c*/ 	.short	0x0100
        /*046e*/ 	.byte	0x08
	.zero		1


	//   ....[59]....
        /*0470*/ 	.word	0x00000610
        /*0474*/ 	.word	0x000000ff
        /*0478*/ 	.word	0x00000210
        /*047c*/ 	.short	0x0100
        /*047e*/ 	.byte	0x08
	.zero		1


	//   ....[60]....
        /*0480*/ 	.word	0x00000620
        /*0484*/ 	.word	0x000000ff
        /*0488*/ 	.word	0x000000f0
        /*048c*/ 	.short	0x0100
        /*048e*/ 	.byte	0x08
	.zero		1


	//   ....[61]....
        /*0490*/ 	.word	0x00000630
        /*0494*/ 	.word	0x000000ff
        /*0498*/ 	.word	0x00000218
        /*049c*/ 	.short	0x0100
        /*049e*/ 	.byte	0x08
	.zero		1


	//   ....[62]....
        /*04a0*/ 	.word	0x00000640
        /*04a4*/ 	.word	0x000000ff
        /*04a8*/ 	.word	0x000000f8
        /*04ac*/ 	.short	0x0100
        /*04ae*/ 	.byte	0x08
	.zero		1


	//   ....[63]....
        /*04b0*/ 	.word	0x00000650
        /*04b4*/ 	.word	0x000000ff
        /*04b8*/ 	.word	0x00000220
        /*04bc*/ 	.short	0x0100
        /*04be*/ 	.byte	0x08
	.zero		1


	//   ....[64]....
        /*04c0*/ 	.word	0x00000660
        /*04c4*/ 	.word	0x000000ff
        /*04c8*/ 	.word	0x00000100
        /*04cc*/ 	.short	0x0100
        /*04ce*/ 	.byte	0x08
	.zero		1


	//   ....[65]....
        /*04d0*/ 	.word	0x00000670
        /*04d4*/ 	.word	0x000000ff
        /*04d8*/ 	.word	0x00000228
        /*04dc*/ 	.short	0x0100
        /*04de*/ 	.byte	0x08
	.zero		1


	//   ....[66]....
        /*04e0*/ 	.word	0x00000680
        /*04e4*/ 	.word	0x000000ff
        /*04e8*/ 	.word	0x00000108
        /*04ec*/ 	.short	0x0100
        /*04ee*/ 	.byte	0x08
	.zero		1


	//   ....[67]....
        /*04f0*/ 	.word	0x00000690
        /*04f4*/ 	.word	0x000000ff
        /*04f8*/ 	.word	0x00000230
        /*04fc*/ 	.short	0x0100
        /*04fe*/ 	.byte	0x08
	.zero		1


	//   ....[68]....
        /*0500*/ 	.word	0x000006a0
        /*0504*/ 	.word	0x000000ff
        /*0508*/ 	.word	0x00000110
        /*050c*/ 	.short	0x0100
        /*050e*/ 	.byte	0x08
	.zero		1


	//   ....[69]....
        /*0510*/ 	.word	0x000006b0
        /*0514*/ 	.word	0x000000ff
        /*0518*/ 	.word	0x00000238
        /*051c*/ 	.short	0x0100
        /*051e*/ 	.byte	0x08
	.zero		1


	//   ....[70]....
        /*0520*/ 	.word	0x000006c0
        /*0524*/ 	.word	0x000000ff
        /*0528*/ 	.word	0x00000118
        /*052c*/ 	.short	0x0100
        /*052e*/ 	.byte	0x08
	.zero		1


	//   ....[71]....
        /*0530*/ 	.word	0x000006d0
        /*0534*/ 	.word	0x000000ff
        /*0538*/ 	.word	0x00000240
        /*053c*/ 	.short	0x0100
        /*053e*/ 	.byte	0x08
	.zero		1


	//   ....[72]....
        /*0540*/ 	.word	0x000006e0
        /*0544*/ 	.word	0x000000ff
        /*0548*/ 	.word	0x00000120
        /*054c*/ 	.short	0x0100
        /*054e*/ 	.byte	0x08
	.zero		1


	//   ....[73]....
        /*0550*/ 	.word	0x000006f0
        /*0554*/ 	.word	0x000000ff
        /*0558*/ 	.word	0x00000248
        /*055c*/ 	.short	0x0100
        /*055e*/ 	.byte	0x08
	.zero		1


	//   ....[74]....
        /*0560*/ 	.word	0x00000a10
        /*0564*/ 	.word	0x000000ff
        /*0568*/ 	.word	0x00000280
        /*056c*/ 	.short	0x0100
        /*056e*/ 	.byte	0x08
	.zero		1


	//   ....[75]....
        /*0570*/ 	.word	0x00000a80
        /*0574*/ 	.word	0x000000ff
        /*0578*/ 	.word	0x00000288
        /*057c*/ 	.short	0x0100
        /*057e*/ 	.byte	0x08
	.zero		1


	//   ....[76]....
        /*0580*/ 	.word	0x00000aa0
        /*0584*/ 	.word	0x000000ff
        /*0588*/ 	.word	0x00000260
        /*058c*/ 	.short	0x0100
        /*058e*/ 	.byte	0x09
	.zero		1


	//   ....[77]....
        /*0590*/ 	.word	0x00000ab0
        /*0594*/ 	.word	0x000000ff
        /*0598*/ 	.word	0x00000268
        /*059c*/ 	.short	0x0100
        /*059e*/ 	.byte	0x09
	.zero		1


	//   ....[78]....
        /*05a0*/ 	.word	0x00000ac0
        /*05a4*/ 	.word	0x000000ff
        /*05a8*/ 	.word	0x00000270
        /*05ac*/ 	.short	0x0100
        /*05ae*/ 	.byte	0x09
	.zero		1


	//   ....[79]....
        /*05b0*/ 	.word	0x00000ad0
        /*05b4*/ 	.word	0x000000ff
        /*05b8*/ 	.word	0x00000278
        /*05bc*/ 	.short	0x0100
        /*05be*/ 	.byte	0x09
	.zero		1


	//   ....[80]....
        /*05c0*/ 	.word	0x00001980
        /*05c4*/ 	.word	0x000000ff
        /*05c8*/ 	.word	0xfffffff8
        /*05cc*/ 	.short	0x010a
        /*05ce*/ 	.byte	0x2b
	.zero		1


	//   ....[81]....
        /*05d0*/ 	.word	0x00001b40
        /*05d4*/ 	.word	0x00000003
        /*05d8*/ 	.word	0x00000000
        /*05dc*/ 	.short	0x010a
        /*05de*/ 	.byte	0x3f
	.zero		1


	//   ....[82]....
        /*05e0*/ 	.word	0x00001ba0
        /*05e4*/ 	.word	0x00000003
        /*05e8*/ 	.word	0x00000000
        /*05ec*/ 	.short	0x010a
        /*05ee*/ 	.byte	0x3f
	.zero		1


	//   ....[83]....
        /*05f0*/ 	.word	0x00001d90
        /*05f4*/ 	.word	0x000000ff
        /*05f8*/ 	.word	0x00000000
        /*05fc*/ 	.short	0x010a
        /*05fe*/ 	.byte	0x04
	.zero		1


	//   ....[84]....
        /*0600*/ 	.word	0x00001dd0
        /*0604*/ 	.word	0x000000ff
        /*0608*/ 	.word	0x00000000
        /*060c*/ 	.short	0x010a
        /*060e*/ 	.byte	0x04
	.zero		1


	//   ....[85]....
        /*0610*/ 	.word	0x00001ec0
        /*0614*/ 	.word	0x000000ff
        /*0618*/ 	.word	0x00000000
        /*061c*/ 	.short	0x0101
        /*061e*/ 	.byte	0x04
	.zero		1


	//   ....[86]....
        /*0620*/ 	.word	0x00001fc0
        /*0624*/ 	.word	0x00000003
        /*0628*/ 	.word	0x00000000
        /*062c*/ 	.short	0x0101
        /*062e*/ 	.byte	0x2e
	.zero		1


	//   ....[87]....
        /*0630*/ 	.word	0x000020b0
        /*0634*/ 	.word	0x000000ff
        /*0638*/ 	.word	0x00000000
        /*063c*/ 	.short	0x0101
        /*063e*/ 	.byte	0x04
	.zero		1


	//   ....[88]....
        /*0640*/ 	.word	0x00002120
        /*0644*/ 	.word	0x000000ff
        /*0648*/ 	.word	0x00000008
        /*064c*/ 	.short	0x010a
        /*064e*/ 	.byte	0x2b
	.zero		1


	//   ....[89]....
        /*0650*/ 	.word	0x000062c0
        /*0654*/ 	.word	0x00000000
        /*0658*/ 	.word	0x00000000
        /*065c*/ 	.short	0x0101
        /*065e*/ 	.byte	0x2e
	.zero		1


	//   ....[90]....
        /*0660*/ 	.word	0x00006b90
        /*0664*/ 	.word	0x0000000b
        /*0668*/ 	.word	0x00000128
        /*066c*/ 	.short	0x010a
        /*066e*/ 	.byte	0x3f
	.zero		1


	//   ....[91]....
        /*0670*/ 	.word	0x00006f80
        /*0674*/ 	.word	0x00000006
        /*0678*/ 	.word	0x00000288
        /*067c*/ 	.short	0x0101
        /*067e*/ 	.byte	0x3f
	.zero		1


	//   ....[92]....
        /*0680*/ 	.word	0x00007690
        /*0684*/ 	.word	0x00000007
        /*0688*/ 	.word	0x00000000
        /*068c*/ 	.short	0x010a
        /*068e*/ 	.byte	0x3f
	.zero		1


	//   ....[93]....
        /*0690*/ 	.word	0x00007710
        /*0694*/ 	.word	0x00000006
        /*0698*/ 	.word	0x00000000
        /*069c*/ 	.short	0x010a
        /*069e*/ 	.byte	0x3f
	.zero		1


	//   ....[94]....
        /*06a0*/ 	.word	0x000077a0
        /*06a4*/ 	.word	0x00000007
        /*06a8*/ 	.word	0x00000000
        /*06ac*/ 	.short	0x010a
        /*06ae*/ 	.byte	0x3f
	.zero		1


	//   ....[95]....
        /*06b0*/ 	.word	0x00007830
        /*06b4*/ 	.word	0x00000006
        /*06b8*/ 	.word	0x00000000
        /*06bc*/ 	.short	0x010a
        /*06be*/ 	.byte	0x3f
	.zero		1


	//   ....[96]....
        /*06c0*/ 	.word	0x000078c0
        /*06c4*/ 	.word	0x00000007
        /*06c8*/ 	.word	0x00000000
        /*06cc*/ 	.short	0x010a
        /*06ce*/ 	.byte	0x3f
	.zero		1


	//   ....[97]....
        /*06d0*/ 	.word	0x00007950
        /*06d4*/ 	.word	0x00000006
        /*06d8*/ 	.word	0x00000000
        /*06dc*/ 	.short	0x010a
        /*06de*/ 	.byte	0x3f
	.zero		1


	//   ....[98]....
        /*06e0*/ 	.word	0x000079e0
        /*06e4*/ 	.word	0x00000007
        /*06e8*/ 	.word	0x00000000
        /*06ec*/ 	.short	0x010a
        /*06ee*/ 	.byte	0x3f
	.zero		1


	//   ....[99]....
        /*06f0*/ 	.word	0x00007a70
        /*06f4*/ 	.word	0x00000006
        /*06f8*/ 	.word	0x00000000
        /*06fc*/ 	.short	0x010a
        /*06fe*/ 	.byte	0x3f
	.zero		1


	//   ....[100]....
        /*0700*/ 	.word	0x00007b00
        /*0704*/ 	.word	0x00000007
        /*0708*/ 	.word	0x00000000
        /*070c*/ 	.short	0x010a
        /*070e*/ 	.byte	0x3f
	.zero		1


	//   ....[101]....
        /*0710*/ 	.word	0x00007b90
        /*0714*/ 	.word	0x00000006
        /*0718*/ 	.word	0x00000000
        /*071c*/ 	.short	0x010a
        /*071e*/ 	.byte	0x3f
	.zero		1


	//   ....[102]....
        /*0720*/ 	.word	0x00007c20
        /*0724*/ 	.word	0x00000007
        /*0728*/ 	.word	0x00000000
        /*072c*/ 	.short	0x010a
        /*072e*/ 	.byte	0x3f
	.zero		1


	//   ....[103]....
        /*0730*/ 	.word	0x00007cb0
        /*0734*/ 	.word	0x00000006
        /*0738*/ 	.word	0x00000000
        /*073c*/ 	.short	0x010a
        /*073e*/ 	.byte	0x3f
	.zero		1


	//   ....[104]....
        /*0740*/ 	.word	0x00007d40
        /*0744*/ 	.word	0x00000007
        /*0748*/ 	.word	0x00000000
        /*074c*/ 	.short	0x010a
        /*074e*/ 	.byte	0x3f
	.zero		1


	//   ....[105]....
        /*0750*/ 	.word	0x00007dd0
        /*0754*/ 	.word	0x00000006
        /*0758*/ 	.word	0x00000000
        /*075c*/ 	.short	0x010a
        /*075e*/ 	.byte	0x3f
	.zero		1


	//   ....[106]....
        /*0760*/ 	.word	0x00007e60
        /*0764*/ 	.word	0x00000007
        /*0768*/ 	.word	0x00000000
        /*076c*/ 	.short	0x010a
        /*076e*/ 	.byte	0x3f
	.zero		1


	//   ....[107]....
        /*0770*/ 	.word	0x00007ef0
        /*0774*/ 	.word	0x00000006
        /*0778*/ 	.word	0x00000000
        /*077c*/ 	.short	0x010a
        /*077e*/ 	.byte	0x3f
	.zero		1


	//   ....[108]....
        /*0780*/ 	.word	0x00007f80
        /*0784*/ 	.word	0x00000007
        /*0788*/ 	.word	0x00000000
        /*078c*/ 	.short	0x010a
        /*078e*/ 	.byte	0x3f
	.zero		1


	//   ....[109]....
        /*0790*/ 	.word	0x00008010
        /*0794*/ 	.word	0x00000006
        /*0798*/ 	.word	0x00000000
        /*079c*/ 	.short	0x010a
        /*079e*/ 	.byte	0x3f
	.zero		1


	//   ....[110]....
        /*07a0*/ 	.word	0x000080a0
        /*07a4*/ 	.word	0x00000007
        /*07a8*/ 	.word	0x00000000
        /*07ac*/ 	.short	0x010a
        /*07ae*/ 	.byte	0x3f
	.zero		1


	//   ....[111]....
        /*07b0*/ 	.word	0x00008130
        /*07b4*/ 	.word	0x00000006
        /*07b8*/ 	.word	0x00000000
        /*07bc*/ 	.short	0x010a
        /*07be*/ 	.byte	0x3f
	.zero		1


	//   ....[112]....
        /*07c0*/ 	.word	0x000081c0
        /*07c4*/ 	.word	0x00000007
        /*07c8*/ 	.word	0x00000000
        /*07cc*/ 	.short	0x010a
        /*07ce*/ 	.byte	0x3f
	.zero		1


	//   ....[113]....
        /*07d0*/ 	.word	0x00008250
        /*07d4*/ 	.word	0x00000006
        /*07d8*/ 	.word	0x00000000
        /*07dc*/ 	.short	0x010a
        /*07de*/ 	.byte	0x3f
	.zero		1


	//   ....[114]....
        /*07e0*/ 	.word	0x000082e0
        /*07e4*/ 	.word	0x00000007
        /*07e8*/ 	.word	0x00000000
        /*07ec*/ 	.short	0x010a
        /*07ee*/ 	.byte	0x3f
	.zero		1


	//   ....[115]....
        /*07f0*/ 	.word	0x00008370
        /*07f4*/ 	.word	0x00000006
        /*07f8*/ 	.word	0x00000000
        /*07fc*/ 	.short	0x010a
        /*07fe*/ 	.byte	0x3f
	.zero		1


	//   ....[116]....
        /*0800*/ 	.word	0x00008400
        /*0804*/ 	.word	0x00000007
        /*0808*/ 	.word	0x00000000
        /*080c*/ 	.short	0x010a
        /*080e*/ 	.byte	0x3f
	.zero		1


	//   ....[117]....
        /*0810*/ 	.word	0x00008490
        /*0814*/ 	.word	0x00000006
        /*0818*/ 	.word	0x00000000
        /*081c*/ 	.short	0x010a
        /*081e*/ 	.byte	0x3f
	.zero		1


	//   ....[118]....
        /*0820*/ 	.word	0x00008520
        /*0824*/ 	.word	0x00000007
        /*0828*/ 	.word	0x00000000
        /*082c*/ 	.short	0x010a
        /*082e*/ 	.byte	0x3f
	.zero		1


	//   ....[119]....
        /*0830*/ 	.word	0x000085b0
        /*0834*/ 	.word	0x00000006
        /*0838*/ 	.word	0x00000000
        /*083c*/ 	.short	0x010a
        /*083e*/ 	.byte	0x3f
	.zero		1


	//   ....[120]....
        /*0840*/ 	.word	0x00008640
        /*0844*/ 	.word	0x00000007
        /*0848*/ 	.word	0x00000000
        /*084c*/ 	.short	0x010a
        /*084e*/ 	.byte	0x3f
	.zero		1


	//   ....[121]....
        /*0850*/ 	.word	0x000086d0
        /*0854*/ 	.word	0x00000006
        /*0858*/ 	.word	0x00000000
        /*085c*/ 	.short	0x010a
        /*085e*/ 	.byte	0x3f
	.zero		1


	//   ....[122]....
        /*0860*/ 	.word	0x00008760
        /*0864*/ 	.word	0x00000007
        /*0868*/ 	.word	0x00000000
        /*086c*/ 	.short	0x010a
        /*086e*/ 	.byte	0x3f
	.zero		1


	//   ....[123]....
        /*0870*/ 	.word	0x000087f0
        /*0874*/ 	.word	0x00000006
        /*0878*/ 	.word	0x00000000
        /*087c*/ 	.short	0x010a
        /*087e*/ 	.byte	0x3f
	.zero		1


	//   ....[124]....
        /*0880*/ 	.word	0x00008880
        /*0884*/ 	.word	0x00000007
        /*0888*/ 	.word	0x00000000
        /*088c*/ 	.short	0x010a
        /*088e*/ 	.byte	0x3f
	.zero		1


	//   ....[125]....
        /*0890*/ 	.word	0x00008910
        /*0894*/ 	.word	0x00000006
        /*0898*/ 	.word	0x00000000
        /*089c*/ 	.short	0x010a
        /*089e*/ 	.byte	0x3f
	.zero		1


	//   ....[126]....
        /*08a0*/ 	.word	0x000089a0
        /*08a4*/ 	.word	0x00000007
        /*08a8*/ 	.word	0x00000000
        /*08ac*/ 	.short	0x010a
        /*08ae*/ 	.byte	0x3f
	.zero		1


	//   ....[127]....
        /*08b0*/ 	.word	0x00008a30
        /*08b4*/ 	.word	0x00000006
        /*08b8*/ 	.word	0x00000000
        /*08bc*/ 	.short	0x010a
        /*08be*/ 	.byte	0x3f
	.zero		1


	//   ....[128]....
        /*08c0*/ 	.word	0x00008ac0
        /*08c4*/ 	.word	0x00000005
        /*08c8*/ 	.word	0x00000000
        /*08cc*/ 	.short	0x010a
        /*08ce*/ 	.byte	0x3f
	.zero		1


	//   ....[129]....
        /*08d0*/ 	.word	0x00008b30
        /*08d4*/ 	.word	0x00000003
        /*08d8*/ 	.word	0xfffffff8
        /*08dc*/ 	.short	0x010a
        /*08de*/ 	.byte	0x3f
	.zero		1


	//   ....[130]....
        /*08e0*/ 	.word	0x00008b80
        /*08e4*/ 	.word	0x00000003
        /*08e8*/ 	.word	0x00000000
        /*08ec*/ 	.short	0x010a
        /*08ee*/ 	.byte	0x3f
	.zero		1


	//   ....[131]....
        /*08f0*/ 	.word	0x00008be0
        /*08f4*/ 	.word	0x00000004
        /*08f8*/ 	.word	0x00000000
        /*08fc*/ 	.short	0x010a
        /*08fe*/ 	.byte	0x3f
	.zero		1


	//   ....[132]....
        /*0900*/ 	.word	0x00008c40
        /*0904*/ 	.word	0x00000003
        /*0908*/ 	.word	0x00000008
        /*090c*/ 	.short	0x010a
        /*090e*/ 	.byte	0x3f
	.zero		1


	//   ....[133]....
        /*0910*/ 	.word	0x00008d10
        /*0914*/ 	.word	0x0000000b
        /*0918*/ 	.word	0x00000128
        /*091c*/ 	.short	0x010a
        /*091e*/ 	.byte	0x3f
	.zero		1


	//   ....[134]....
        /*0920*/ 	.word	0x00008de0
        /*0924*/ 	.word	0x00000007
        /*0928*/ 	.word	0x00000000
        /*092c*/ 	.short	0x010a
        /*092e*/ 	.byte	0x3f
	.zero		1


	//   ....[135]....
        /*0930*/ 	.word	0x00008e30
        /*0934*/ 	.word	0x00000006
        /*0938*/ 	.word	0x00000000
        /*093c*/ 	.short	0x010a
        /*093e*/ 	.byte	0x3f
	.zero		1


	//   ....[136]....
        /*0940*/ 	.word	0x00008e80
        /*0944*/ 	.word	0x00000007
        /*0948*/ 	.word	0x00000000
        /*094c*/ 	.short	0x010a
        /*094e*/ 	.byte	0x3f
	.zero		1


	//   ....[137]....
        /*0950*/ 	.word	0x00008ed0
        /*0954*/ 	.word	0x00000006
        /*0958*/ 	.word	0x00000000
        /*095c*/ 	.short	0x010a
        /*095e*/ 	.byte	0x3f
	.zero		1


	//   ....[138]....
        /*0960*/ 	.word	0x00008f20
        /*0964*/ 	.word	0x00000007
        /*0968*/ 	.word	0x00000000
        /*096c*/ 	.short	0x010a
        /*096e*/ 	.byte	0x3f
	.zero		1


	//   ....[139]....
        /*0970*/ 	.word	0x00008f70
        /*0974*/ 	.word	0x00000006
        /*0978*/ 	.word	0x00000000
        /*097c*/ 	.short	0x010a
        /*097e*/ 	.byte	0x3f
	.zero		1


	//   ....[140]....
        /*0980*/ 	.word	0x00008fc0
        /*0984*/ 	.word	0x00000007
        /*0988*/ 	.word	0x00000000
        /*098c*/ 	.short	0x010a
        /*098e*/ 	.byte	0x3f
	.zero		1


	//   ....[141]....
        /*0990*/ 	.word	0x00009010
        /*0994*/ 	.word	0x00000006
        /*0998*/ 	.word	0x00000000
        /*099c*/ 	.short	0x010a
        /*099e*/ 	.byte	0x3f
	.zero		1


	//   ....[142]....
        /*09a0*/ 	.word	0x00009060
        /*09a4*/ 	.word	0x00000007
        /*09a8*/ 	.word	0x00000000
        /*09ac*/ 	.short	0x010a
        /*09ae*/ 	.byte	0x3f
	.zero		1


	//   ....[143]....
        /*09b0*/ 	.word	0x000090b0
        /*09b4*/ 	.word	0x00000006
        /*09b8*/ 	.word	0x00000000
        /*09bc*/ 	.short	0x010a
        /*09be*/ 	.byte	0x3f
	.zero		1


	//   ....[144]....
        /*09c0*/ 	.word	0x00009100
        /*09c4*/ 	.word	0x00000007
        /*09c8*/ 	.word	0x00000000
        /*09cc*/ 	.short	0x010a
        /*09ce*/ 	.byte	0x3f
	.zero		1


	//   ....[145]....
        /*09d0*/ 	.word	0x00009150
        /*09d4*/ 	.word	0x00000006
        /*09d8*/ 	.word	0x00000000
        /*09dc*/ 	.short	0x010a
        /*09de*/ 	.byte	0x3f
	.zero		1


	//   ....[146]....
        /*09e0*/ 	.word	0x000091a0
        /*09e4*/ 	.word	0x00000007
        /*09e8*/ 	.word	0x00000000
        /*09ec*/ 	.short	0x010a
        /*09ee*/ 	.byte	0x3f
	.zero		1


	//   ....[147]....
        /*09f0*/ 	.word	0x000091f0
        /*09f4*/ 	.word	0x00000006
        /*09f8*/ 	.word	0x00000000
        /*09fc*/ 	.short	0x010a
        /*09fe*/ 	.byte	0x3f
	.zero		1


	//   ....[148]....
        /*0a00*/ 	.word	0x00009240
        /*0a04*/ 	.word	0x00000007
        /*0a08*/ 	.word	0x00000000
        /*0a0c*/ 	.short	0x010a
        /*0a0e*/ 	.byte	0x3f
	.zero		1


	//   ....[149]....
        /*0a10*/ 	.word	0x00009290
        /*0a14*/ 	.word	0x00000006
        /*0a18*/ 	.word	0x00000000
        /*0a1c*/ 	.short	0x010a
        /*0a1e*/ 	.byte	0x3f
	.zero		1


	//   ....[150]....
        /*0a20*/ 	.word	0x000092e0
        /*0a24*/ 	.word	0x00000007
        /*0a28*/ 	.word	0x00000000
        /*0a2c*/ 	.short	0x010a
        /*0a2e*/ 	.byte	0x3f
	.zero		1


	//   ....[151]....
        /*0a30*/ 	.word	0x00009330
        /*0a34*/ 	.word	0x00000006
        /*0a38*/ 	.word	0x00000000
        /*0a3c*/ 	.short	0x010a
        /*0a3e*/ 	.byte	0x3f
	.zero		1


	//   ....[152]....
        /*0a40*/ 	.word	0x00009380
        /*0a44*/ 	.word	0x00000007
        /*0a48*/ 	.word	0x00000000
        /*0a4c*/ 	.short	0x010a
        /*0a4e*/ 	.byte	0x3f
	.zero		1


	//   ....[153]....
        /*0a50*/ 	.word	0x000093d0
        /*0a54*/ 	.word	0x00000006
        /*0a58*/ 	.word	0x00000000
        /*0a5c*/ 	.short	0x010a
        /*0a5e*/ 	.byte	0x3f
	.zero		1


	//   ....[154]....
        /*0a60*/ 	.word	0x00009420
        /*0a64*/ 	.word	0x00000007
        /*0a68*/ 	.word	0x00000000
        /*0a6c*/ 	.short	0x010a
        /*0a6e*/ 	.byte	0x3f
	.zero		1


	//   ....[155]....
        /*0a70*/ 	.word	0x00009470
        /*0a74*/ 	.word	0x00000006
        /*0a78*/ 	.word	0x00000000
        /*0a7c*/ 	.short	0x010a
        /*0a7e*/ 	.byte	0x3f
	.zero		1


	//   ....[156]....
        /*0a80*/ 	.word	0x000094c0
        /*0a84*/ 	.word	0x00000007
        /*0a88*/ 	.word	0x00000000
        /*0a8c*/ 	.short	0x010a
        /*0a8e*/ 	.byte	0x3f
	.zero		1


	//   ....[157]....
        /*0a90*/ 	.word	0x00009510
        /*0a94*/ 	.word	0x00000006
        /*0a98*/ 	.word	0x00000000
        /*0a9c*/ 	.short	0x010a
        /*0a9e*/ 	.byte	0x3f
	.zero		1


	//   ....[158]....
        /*0aa0*/ 	.word	0x00009560
        /*0aa4*/ 	.word	0x00000007
        /*0aa8*/ 	.word	0x00000000
        /*0aac*/ 	.short	0x010a
        /*0aae*/ 	.byte	0x3f
	.zero		1


	//   ....[159]....
        /*0ab0*/ 	.word	0x000095b0
        /*0ab4*/ 	.word	0x00000006
        /*0ab8*/ 	.word	0x00000000
        /*0abc*/ 	.short	0x010a
        /*0abe*/ 	.byte	0x3f
	.zero		1


	//   ....[160]....
        /*0ac0*/ 	.word	0x00009600
        /*0ac4*/ 	.word	0x00000007
        /*0ac8*/ 	.word	0x00000000
        /*0acc*/ 	.short	0x010a
        /*0ace*/ 	.byte	0x3f
	.zero		1


	//   ....[161]....
        /*0ad0*/ 	.word	0x00009650
        /*0ad4*/ 	.word	0x00000006
        /*0ad8*/ 	.word	0x00000000
        /*0adc*/ 	.short	0x010a
        /*0ade*/ 	.byte	0x3f
	.zero		1


	//   ....[162]....
        /*0ae0*/ 	.word	0x000096a0
        /*0ae4*/ 	.word	0x00000007
        /*0ae8*/ 	.word	0x00000000
        /*0aec*/ 	.short	0x010a
        /*0aee*/ 	.byte	0x3f
	.zero		1


	//   ....[163]....
        /*0af0*/ 	.word	0x000096f0
        /*0af4*/ 	.word	0x00000006
        /*0af8*/ 	.word	0x00000000
        /*0afc*/ 	.short	0x010a
        /*0afe*/ 	.byte	0x3f
	.zero		1


	//   ....[164]....
        /*0b00*/ 	.word	0x00009740
        /*0b04*/ 	.word	0x00000007
        /*0b08*/ 	.word	0x00000000
        /*0b0c*/ 	.short	0x010a
        /*0b0e*/ 	.byte	0x3f
	.zero		1


	//   ....[165]....
        /*0b10*/ 	.word	0x00009790
        /*0b14*/ 	.word	0x00000006
        /*0b18*/ 	.word	0x00000000
        /*0b1c*/ 	.short	0x010a
        /*0b1e*/ 	.byte	0x3f
	.zero		1


	//   ....[166]....
        /*0b20*/ 	.word	0x000097e0
        /*0b24*/ 	.word	0x00000007
        /*0b28*/ 	.word	0x00000000
        /*0b2c*/ 	.short	0x010a
        /*0b2e*/ 	.byte	0x3f
	.zero		1


	//   ....[167]....
        /*0b30*/ 	.word	0x00009830
        /*0b34*/ 	.word	0x00000006
        /*0b38*/ 	.word	0x00000000
        /*0b3c*/ 	.short	0x010a
        /*0b3e*/ 	.byte	0x3f
	.zero		1


	//   ....[168]....
        /*0b40*/ 	.word	0x00009880
        /*0b44*/ 	.word	0x00000007
        /*0b48*/ 	.word	0x00000000
        /*0b4c*/ 	.short	0x010a
        /*0b4e*/ 	.byte	0x3f
	.zero		1


	//   ....[169]....
        /*0b50*/ 	.word	0x000098d0
        /*0b54*/ 	.word	0x00000006
        /*0b58*/ 	.word	0x00000000
        /*0b5c*/ 	.short	0x010a
        /*0b5e*/ 	.byte	0x3f
	.zero		1


	//----- nvinfo : EIATTR_NUM_MBARRIERS
	.align		4
.L_37:
        /*0b60*/ 	.byte	0x03, 0x38
        /*0b62*/ 	.short	0x0050


	//----- nvinfo : EIATTR_EXIT_INSTR_OFFSETS
	.align		4
        /*0b64*/ 	.byte	0x04, 0x1c
        /*0b66*/ 	.short	(.L_39 - .L_38)


	//   ....[0]....
.L_38:
        /*0b68*/ 	.word	0x000015f0


	//   ....[1]....
        /*0b6c*/ 	.word	0x00001650


	//   ....[2]....
        /*0b70*/ 	.word	0x000068c0


	//   ....[3]....
        /*0b74*/ 	.word	0x000068f0


	//   ....[4]....
        /*0b78*/ 	.word	0x00008b10


	//----- nvinfo : EIATTR_MAX_THREADS
	.align		4
.L_39:
        /*0b7c*/ 	.byte	0x04, 0x05
        /*0b7e*/ 	.short	(.L_41 - .L_40)
.L_40:
        /*0b80*/ 	.word	0x00000180
        /*0b84*/ 	.word	0x00000001
        /*0b88*/ 	.word	0x00000001


	//----- nvinfo : EIATTR_CRS_STACK_SIZE
	.align		4
.L_41:
        /*0b8c*/ 	.byte	0x04, 0x1e
        /*0b8e*/ 	.short	(.L_43 - .L_42)
.L_42:
        /*0b90*/ 	.word	0x00000000


	//----- nvinfo : EIATTR_CBANK_PARAM_SIZE
	.align		4
.L_43:
        /*0b94*/ 	.byte	0x03, 0x19
        /*0b96*/ 	.short	0x0470


	//----- nvinfo : EIATTR_PARAM_CBANK
	.align		4
        /*0b98*/ 	.byte	0x04, 0x0a
        /*0b9a*/ 	.short	(.L_45 - .L_44)
	.align		4
.L_44:
        /*0b9c*/ 	.word	index@(.nv.constant0._ZN7cutlass13device_kernelINS_4gemm6kernel13GemmUniversalIN4cute5tupleIJiiiiEEENS1_10collective13CollectiveMmaINS1_34MainloopSm90TmaGmmaWarpSpecializedILi37ENS5_IJNS4_1CILi1EEESB_SB_EEENS1_32KernelTmaWarpSpecializedPingpongEEENS5_IJNSA_ILi64EEENSA_ILi128EEENSA_ILi16EEEEEENS_6half_tENS5_IJlSB_lEEESJ_SK_NS4_8TiledMMAINS4_8MMA_AtomIJNS4_4SM904GMMA26MMA_64x128x16_F32F16F16_SSILNSO_5MajorE0ELSQ_0ELNSO_7ScaleInE1ELSR_1EEEEEENS4_6LayoutISC_NS5_IJNSA_ILi0EEESV_SV_EEEEENS5_IJNS4_10UnderscoreESY_SY_EEEEENS4_13SM90_TMA_LOADENS4_14ComposedLayoutINS4_7SwizzleILi1ELi4ELi3EEENS4_18smem_ptr_flag_bitsILi16EEENSU_INS5_IJNSA_ILi8EEESH_EEENS5_IJSH_SB_EEEEEEEvNS4_8identityES11_S1B_vS1C_EENS_8epilogue10collective6detail29Sm90TmaWarpSpecializedAdapterINS1F_15DefaultEpilogueISJ_SK_SK_NS1E_6thread17LinearCombinationISJ_Li1EffLNS1J_9ScaleType4KindE0ELNS_15FloatRoundStyleE2ESJ_EENS1_15EpilogueDefaultEEEEEvvEEEEvNT_6ParamsE)
        /*0ba0*/ 	.short	0x0210
        /*0ba2*/ 	.short	0x0470


	//----- nvinfo : EIATTR_SW_WAR
	.align		4
.L_45:
        /*0ba4*/ 	.byte	0x04, 0x36
        /*0ba6*/ 	.short	(.L_47 - .L_46)
.L_46:
        /*0ba8*/ 	.word	0x00000008
.L_47:


//--------------------- .nv.callgraph             --------------------------
	.section	.nv.callgraph,"",@"SHT_CUDA_CALLGRAPH"
	.align	4
	.sectionentsize	8
	.align		4
        /*0000*/ 	.word	0x00000000
	.align		4
        /*0004*/ 	.word	0xffffffff
	.align		4
        /*0008*/ 	.word	index@(_ZN7cutlass13device_kernelINS_4gemm6kernel13GemmUniversalIN4cute5tupleIJiiiiEEENS1_10collective13CollectiveMmaINS1_34MainloopSm90TmaGmmaWarpSpecializedILi37ENS5_IJNS4_1CILi1EEESB_SB_EEENS1_32KernelTmaWarpSpecializedPingpongEEENS5_IJNSA_ILi64EEENSA_ILi128EEENSA_ILi16EEEEEENS_6half_tENS5_IJlSB_lEEESJ_SK_NS4_8TiledMMAINS4_8MMA_AtomIJNS4_4SM904GMMA26MMA_64x128x16_F32F16F16_SSILNSO_5MajorE0ELSQ_0ELNSO_7ScaleInE1ELSR_1EEEEEENS4_6LayoutISC_NS5_IJNSA_ILi0EEESV_SV_EEEEENS5_IJNS4_10UnderscoreESY_SY_EEEEENS4_13SM90_TMA_LOADENS4_14ComposedLayoutINS4_7SwizzleILi1ELi4ELi3EEENS4_18smem_ptr_flag_bitsILi16EEENSU_INS5_IJNSA_ILi8EEESH_EEENS5_IJSH_SB_EEEEEEEvNS4_8identityES11_S1B_vS1C_EENS_8epilogue10collective6detail29Sm90TmaWarpSpecializedAdapterINS1F_15DefaultEpilogueISJ_SK_SK_NS1E_6thread17LinearCombinationISJ_Li1EffLNS1J_9ScaleType4KindE0ELNS_15FloatRoundStyleE2ESJ_EENS1_15EpilogueDefaultEEEEEvvEEEEvNT_6ParamsE)
	.align		4
        /*000c*/ 	.word	index@(__assertfail)
	.align		4
        /*0010*/ 	.word	0x00000000
	.align		4
        /*0014*/ 	.word	0xfffffffe
	.align		4
        /*0018*/ 	.word	0x00000000
	.align		4
        /*001c*/ 	.word	0xfffffffd
	.align		4
        /*0020*/ 	.word	0x00000000
	.align		4
        /*0024*/ 	.word	0xfffffffc


//--------------------- .nv.constant4             --------------------------
	.section	.nv.constant4,"a",@progbits
	.align	8
	.align		8
.nv.constant4:
        /*0000*/ 	.dword	__assertfail
	.align		8
        /*0008*/ 	.dword	__unnamed_1
	.align		8
        /*0010*/ 	.dword	_ZN40_INTERNAL_bf703628_4_k_cu_06853119_179394cuda3std3__45__cpo5beginE
	.align		8
        /*0018*/ 	.dword	_ZN40_INTERNAL_bf703628_4_k_cu_06853119_179394cuda3std3__45__cpo3endE
	.align		8
        /*0020*/ 	.dword	_ZN40_INTERNAL_bf703628_4_k_cu_06853119_179394cuda3std3__45__cpo6cbeginE
	.align		8
        /*0028*/ 	.dword	_ZN40_INTERNAL_bf703628_4_k_cu_06853119_179394cuda3std3__45__cpo4cendE
	.align		8
        /*0030*/ 	.dword	_ZN40_INTERNAL_bf703628_4_k_cu_06853119_179394cuda3std3__442_GLOBAL__N__bf703628_4_k_cu_06853119_179396ignoreE
	.align		8
        /*0038*/ 	.dword	_ZN40_INTERNAL_bf703628_4_k_cu_06853119_179394cuda3std3__419piecewise_constructE
	.align		8
        /*0040*/ 	.dword	_ZN40_INTERNAL_bf703628_4_k_cu_06853119_179394cuda3std3__48in_placeE
	.align		8
        /*0048*/ 	.dword	_ZN40_INTERNAL_bf703628_4_k_cu_06853119_179394cuda3std6ranges3__45__cpo4swapE
	.align		8
        /*0050*/ 	.dword	_ZN40_INTERNAL_bf703628_4_k_cu_06853119_179394cuda3std6ranges3__45__cpo9iter_moveE
	.align		8
        /*0058*/ 	.dword	_ZN40_INTERNAL_bf703628_4_k_cu_06853119_179394cute7productE
	.align		8
        /*0060*/ 	.dword	_ZN40_INTERNAL_bf703628_4_k_cu_06853119_179394cute1_E
	.align		8
        /*0068*/ 	.dword	$str$22
	.align		8
        /*0070*/ 	.dword	$str$23


//--------------------- .text._ZN7cutlass13device_kernelINS_4gemm6kernel13GemmUniversalIN4cute5tupleIJiiiiEEENS1_10collective13CollectiveMmaINS1_34MainloopSm90TmaGmmaWarpSpecializedILi37ENS5_IJNS4_1CILi1EEESB_SB_EEENS1_32KernelTmaWarpSpecializedPingpongEEENS5_IJNSA_ILi64EEENSA_ILi128EEENSA_ILi16EEEEEENS_6half_tENS5_IJlSB_lEEESJ_SK_NS4_8TiledMMAINS4_8MMA_AtomIJNS4_4SM904GMMA26MMA_64x128x16_F32F16F16_SSILNSO_5MajorE0ELSQ_0ELNSO_7ScaleInE1ELSR_1EEEEEENS4_6LayoutISC_NS5_IJNSA_ILi0EEESV_SV_EEEEENS5_IJNS4_10UnderscoreESY_SY_EEEEENS4_13SM90_TMA_LOADENS4_14ComposedLayoutINS4_7SwizzleILi1ELi4ELi3EEENS4_18smem_ptr_flag_bitsILi16EEENSU_INS5_IJNSA_ILi8EEESH_EEENS5_IJSH_SB_EEEEEEEvNS4_8identityES11_S1B_vS1C_EENS_8epilogue10collective6detail29Sm90TmaWarpSpecializedAdapterINS1F_15DefaultEpilogueISJ_SK_SK_NS1E_6thread17LinearCombinationISJ_Li1EffLNS1J_9ScaleType4KindE0ELNS_15FloatRoundStyleE2ESJ_EENS1_15EpilogueDefaultEEEEEvvEEEEvNT_6ParamsE --------------------------
	.section	.text._ZN7cutlass13device_kernelINS_4gemm6kernel13GemmUniversalIN4cute5tupleIJiiiiEEENS1_10collective13CollectiveMmaINS1_34MainloopSm90TmaGmmaWarpSpecializedILi37ENS5_IJNS4_1CILi1EEESB_SB_EEENS1_32KernelTmaWarpSpecializedPingpongEEENS5_IJNSA_ILi64EEENSA_ILi128EEENSA_ILi16EEEEEENS_6half_tENS5_IJlSB_lEEESJ_SK_NS4_8TiledMMAINS4_8MMA_AtomIJNS4_4SM904GMMA26MMA_64x128x16_F32F16F16_SSILNSO_5MajorE0ELSQ_0ELNSO_7ScaleInE1ELSR_1EEEEEENS4_6LayoutISC_NS5_IJNSA_ILi0EEESV_SV_EEEEENS5_IJNS4_10UnderscoreESY_SY_EEEEENS4_13SM90_TMA_LOADENS4_14ComposedLayoutINS4_7SwizzleILi1ELi4ELi3EEENS4_18smem_ptr_flag_bitsILi16EEENSU_INS5_IJNSA_ILi8EEESH_EEENS5_IJSH_SB_EEEEEEEvNS4_8identityES11_S1B_vS1C_EENS_8epilogue10collective6detail29Sm90TmaWarpSpecializedAdapterINS1F_15DefaultEpilogueISJ_SK_SK_NS1E_6thread17LinearCombinationISJ_Li1EffLNS1J_9ScaleType4KindE0ELNS_15FloatRoundStyleE2ESJ_EENS1_15EpilogueDefaultEEEEEvvEEEEvNT_6ParamsE,"ax",@progbits
	.align	128
.text._ZN7cutlass13device_kernelINS_4gemm6kernel13GemmUniversalIN4cute5tupleIJiiiiEEENS1_10collective13CollectiveMmaINS1_34MainloopSm90TmaGmmaWarpSpecializedILi37ENS5_IJNS4_1CILi1EEESB_SB_EEENS1_32KernelTmaWarpSpecializedPingpongEEENS5_IJNSA_ILi64EEENSA_ILi128EEENSA_ILi16EEEEEENS_6half_tENS5_IJlSB_lEEESJ_SK_NS4_8TiledMMAINS4_8MMA_AtomIJNS4_4SM904GMMA26MMA_64x128x16_F32F16F16_SSILNSO_5MajorE0ELSQ_0ELNSO_7ScaleInE1ELSR_1EEEEEENS4_6LayoutISC_NS5_IJNSA_ILi0EEESV_SV_EEEEENS5_IJNS4_10UnderscoreESY_SY_EEEEENS4_13SM90_TMA_LOADENS4_14ComposedLayoutINS4_7SwizzleILi1ELi4ELi3EEENS4_18smem_ptr_flag_bitsILi16EEENSU_INS5_IJNSA_ILi8EEESH_EEENS5_IJSH_SB_EEEEEEEvNS4_8identityES11_S1B_vS1C_EENS_8epilogue10collective6detail29Sm90TmaWarpSpecializedAdapterINS1F_15DefaultEpilogueISJ_SK_SK_NS1E_6thread17LinearCombinationISJ_Li1EffLNS1J_9ScaleType4KindE0ELNS_15FloatRoundStyleE2ESJ_EENS1_15EpilogueDefaultEEEEEvvEEEEvNT_6ParamsE:
        .type           _ZN7cutlass13device_kernelINS_4gemm6kernel13GemmUniversalIN4cute5tupleIJiiiiEEENS1_10collective13CollectiveMmaINS1_34MainloopSm90TmaGmmaWarpSpecializedILi37ENS5_IJNS4_1CILi1EEESB_SB_EEENS1_32KernelTmaWarpSpecializedPingpongEEENS5_IJNSA_ILi64EEENSA_ILi128EEENSA_ILi16EEEEEENS_6half_tENS5_IJlSB_lEEESJ_SK_NS4_8TiledMMAINS4_8MMA_AtomIJNS4_4SM904GMMA26MMA_64x128x16_F32F16F16_SSILNSO_5MajorE0ELSQ_0ELNSO_7ScaleInE1ELSR_1EEEEEENS4_6LayoutISC_NS5_IJNSA_ILi0EEESV_SV_EEEEENS5_IJNS4_10UnderscoreESY_SY_EEEEENS4_13SM90_TMA_LOADENS4_14ComposedLayoutINS4_7SwizzleILi1ELi4ELi3EEENS4_18smem_ptr_flag_bitsILi16EEENSU_INS5_IJNSA_ILi8EEESH_EEENS5_IJSH_SB_EEEEEEEvNS4_8identityES11_S1B_vS1C_EENS_8epilogue10collective6detail29Sm90TmaWarpSpecializedAdapterINS1F_15DefaultEpilogueISJ_SK_SK_NS1E_6thread17LinearCombinationISJ_Li1EffLNS1J_9ScaleType4KindE0ELNS_15FloatRoundStyleE2ESJ_EENS1_15EpilogueDefaultEEEEEvvEEEEvNT_6ParamsE,@function
        .size           _ZN7cutlass13device_kernelINS_4gemm6kernel13GemmUniversalIN4cute5tupleIJiiiiEEENS1_10collective13CollectiveMmaINS1_34MainloopSm90TmaGmmaWarpSpecializedILi37ENS5_IJNS4_1CILi1EEESB_SB_EEENS1_32KernelTmaWarpSpecializedPingpongEEENS5_IJNSA_ILi64EEENSA_ILi128EEENSA_ILi16EEEEEENS_6half_tENS5_IJlSB_lEEESJ_SK_NS4_8TiledMMAINS4_8MMA_AtomIJNS4_4SM904GMMA26MMA_64x128x16_F32F16F16_SSILNSO_5MajorE0ELSQ_0ELNSO_7ScaleInE1ELSR_1EEEEEENS4_6LayoutISC_NS5_IJNSA_ILi0EEESV_SV_EEEEENS5_IJNS4_10UnderscoreESY_SY_EEEEENS4_13SM90_TMA_LOADENS4_14ComposedLayoutINS4_7SwizzleILi1ELi4ELi3EEENS4_18smem_ptr_flag_bitsILi16EEENSU_INS5_IJNSA_ILi8EEESH_EEENS5_IJSH_SB_EEEEEEEvNS4_8identityES11_S1B_vS1C_EENS_8epilogue10collective6detail29Sm90TmaWarpSpecializedAdapterINS1F_15DefaultEpilogueISJ_SK_SK_NS1E_6thread17LinearCombinationISJ_Li1EffLNS1J_9ScaleType4KindE0ELNS_15FloatRoundStyleE2ESJ_EENS1_15EpilogueDefaultEEEEEvvEEEEvNT_6ParamsE,(.L_x_264 - _ZN7cutlass13device_kernelINS_4gemm6kernel13GemmUniversalIN4cute5tupleIJiiiiEEENS1_10collective13CollectiveMmaINS1_34MainloopSm90TmaGmmaWarpSpecializedILi37ENS5_IJNS4_1CILi1EEESB_SB_EEENS1_32KernelTmaWarpSpecializedPingpongEEENS5_IJNSA_ILi64EEENSA_ILi128EEENSA_ILi16EEEEEENS_6half_tENS5_IJlSB_lEEESJ_SK_NS4_8TiledMMAINS4_8MMA_AtomIJNS4_4SM904GMMA26MMA_64x128x16_F32F16F16_SSILNSO_5MajorE0ELSQ_0ELNSO_7ScaleInE1ELSR_1EEEEEENS4_6LayoutISC_NS5_IJNSA_ILi0EEESV_SV_EEEEENS5_IJNS4_10UnderscoreESY_SY_EEEEENS4_13SM90_TMA_LOADENS4_14ComposedLayoutINS4_7SwizzleILi1ELi4ELi3EEENS4_18smem_ptr_flag_bitsILi16EEENSU_INS5_IJNSA_ILi8EEESH_EEENS5_IJSH_SB_EEEEEEEvNS4_8identityES11_S1B_vS1C_EENS_8epilogue10collective6detail29Sm90TmaWarpSpecializedAdapterINS1F_15DefaultEpilogueISJ_SK_SK_NS1E_6thread17LinearCombinationISJ_Li1EffLNS1J_9ScaleType4KindE0ELNS_15FloatRoundStyleE2ESJ_EENS1_15EpilogueDefaultEEEEEvvEEEEvNT_6ParamsE)
        .other          _ZN7cutlass13device_kernelINS_4gemm6kernel13GemmUniversalIN4cute5tupleIJiiiiEEENS1_10collective13CollectiveMmaINS1_34MainloopSm90TmaGmmaWarpSpecializedILi37ENS5_IJNS4_1CILi1EEESB_SB_EEENS1_32KernelTmaWarpSpecializedPingpongEEENS5_IJNSA_ILi64EEENSA_ILi128EEENSA_ILi16EEEEEENS_6half_tENS5_IJlSB_lEEESJ_SK_NS4_8TiledMMAINS4_8MMA_AtomIJNS4_4SM904GMMA26MMA_64x128x16_F32F16F16_SSILNSO_5MajorE0ELSQ_0ELNSO_7ScaleInE1ELSR_1EEEEEENS4_6LayoutISC_NS5_IJNSA_ILi0EEESV_SV_EEEEENS5_IJNS4_10UnderscoreESY_SY_EEEEENS4_13SM90_TMA_LOADENS4_14ComposedLayoutINS4_7SwizzleILi1ELi4ELi3EEENS4_18smem_ptr_flag_bitsILi16EEENSU_INS5_IJNSA_ILi8EEESH_EEENS5_IJSH_SB_EEEEEEEvNS4_8identityES11_S1B_vS1C_EENS_8epilogue10collective6detail29Sm90TmaWarpSpecializedAdapterINS1F_15DefaultEpilogueISJ_SK_SK_NS1E_6thread17LinearCombinationISJ_Li1EffLNS1J_9ScaleType4KindE0ELNS_15FloatRoundStyleE2ESJ_EENS1_15EpilogueDefaultEEEEEvvEEEEvNT_6ParamsE,@"STO_CUDA_ENTRY STV_DEFAULT"
_ZN7cutlass13device_kernelINS_4gemm6kernel13GemmUniversalIN4cute5tupleIJiiiiEEENS1_10collective13CollectiveMmaINS1_34MainloopSm90TmaGmmaWarpSpecializedILi37ENS5_IJNS4_1CILi1EEESB_SB_EEENS1_32KernelTmaWarpSpecializedPingpongEEENS5_IJNSA_ILi64EEENSA_ILi128EEENSA_ILi16EEEEEENS_6half_tENS5_IJlSB_lEEESJ_SK_NS4_8TiledMMAINS4_8MMA_AtomIJNS4_4SM904GMMA26MMA_64x128x16_F32F16F16_SSILNSO_5MajorE0ELSQ_0ELNSO_7ScaleInE1ELSR_1EEEEEENS4_6LayoutISC_NS5_IJNSA_ILi0EEESV_SV_EEEEENS5_IJNS4_10UnderscoreESY_SY_EEEEENS4_13SM90_TMA_LOADENS4_14ComposedLayoutINS4_7SwizzleILi1ELi4ELi3EEENS4_18smem_ptr_flag_bitsILi16EEENSU_INS5_IJNSA_ILi8EEESH_EEENS5_IJSH_SB_EEEEEEEvNS4_8identityES11_S1B_vS1C_EENS_8epilogue10collective6detail29Sm90TmaWarpSpecializedAdapterINS1F_15DefaultEpilogueISJ_SK_SK_NS1E_6thread17LinearCombinationISJ_Li1EffLNS1J_9ScaleType4KindE0ELNS_15FloatRoundStyleE2ESJ_EENS1_15EpilogueDefaultEEEEEvvEEEEvNT_6ParamsE:
[----:B------:R-:W0:Y:S02]  /*0000*/  LDC R1, c[0x0][0x28] ;  /* 0x00000a00ff017b82 */ /* 0x000e240000000800 */
[----:B0-----:R-:W-:Y:S01]  /*0010*/  VIADD R1, R1, 0xfffffff8 ;  /* 0xfffffff801017836 */ /* 0x001fe20000000000 */
[----:B------:R-:W0:Y:S01]  /*0020*/  S2R R5, SR_TID.X ;  /* 0x0000000000057919 */ /* 0x000e220000002100 */
[----:B------:R-:W-:Y:S01]  /*0030*/  ELECT P0, URZ, PT ;  /* 0x00000000003f782f */ /* 0x000fe20003800000 */
[----:B------:R-:W-:Y:S01]  /*0040*/  BSSY B0, `(.L_x_0) ;  /* 0x000000f000007945 */ /* 0x000fe20003800000 */
[--C-:B0-----:R-:W-:Y:S02]  /*0050*/  SHF.R.U32.HI R0, RZ, 0x5, R5.reuse ;  /* 0x00000005ff007819 */ /* 0x101fe40000011605 */
[----:B------:R-:W-:-:S03]  /*0060*/  SHF.R.U32.HI R4, RZ, 0x7, R5 ;  /* 0x00000007ff047819 */ /* 0x000fc60000011605 */
[----:B------:R-:W0:Y:S04]  /*0070*/  SHFL.IDX PT, R2, R0, RZ, 0x1f ;  /* 0x00001fff00027589 */ /* 0x000e2800000e0000 */
[----:B------:R1:W2:Y:S01]  /*0080*/  SHFL.IDX PT, R7, R4, RZ, 0x1f ;  /* 0x00001fff04077589 */ /* 0x0002a200000e0000 */
[----:B0-----:R-:W-:-:S13]  /*0090*/  ISETP.NE.OR P0, PT, R2, RZ, !P0 ;  /* 0x000000ff0200720c */ /* 0x001fda0004705670 */
[----:B-12---:R-:W-:Y:S05]  /*00a0*/  @P0 BRA `(.L_x_1) ;  /* 0x0000000000200947 */ /* 0x006fea0003800000 */
[----:B------:R-:W-:Y:S02]  /*00b0*/  ULDC.64 UR4, c[0x0][0x198] ;  /* 0x0000660000047ab9 */ /* 0x000fe40000000a00 */
[----:B------:R-:W-:Y:S02]  /*00c0*/  UIADD3 UR6, UP0, UR4, 0xf0, URZ ;  /* 0x000000f004067890 */ /* 0x000fe4000ff1e03f */
[----:B------:R-:W-:Y:S02]  /*00d0*/  UIADD3 UR4, UP1, UR4, 0x1f0, URZ ;  /* 0x000001f004047890 */ /* 0x000fe4000ff3e03f */
[----:B------:R-:W-:Y:S02]  /*00e0*/  UIADD3.X UR7, URZ, UR5, URZ, UP0, !UPT ;  /* 0x000000053f077290 */ /* 0x000fe400087fe43f */
[----:B------:R-:W-:-:S07]  /*00f0*/  UIADD3.X UR5, URZ, UR5, URZ, UP1, !UPT ;  /* 0x000000053f057290 */ /* 0x000fce0008ffe43f */
[----:B------:R0:W-:Y:S02]  /*0100*/  UTMACCTL.PF [UR6] ;  /* 0x00000000060079b9 */ /* 0x0001e40008040000 */
[----:B------:R0:W-:Y:S02]  /*0110*/  UTMACCTL.PF [UR4] ;  /* 0x00000000040079b9 */ /* 0x0001e40008040000 */
[----:B0-----:R-:W-:Y:S01]  /*0120*/  NOP ;  /* 0x0000000000007918 */ /* 0x001fe20000000000 */
.L_x_1:
[----:B------:R-:W-:Y:S05]  /*0130*/  BSYNC B0 ;  /* 0x0000000000007941 */ /* 0x000fea0003800000 */
.L_x_0:
[----:B------:R-:W0:Y:S02]  /*0140*/  SHFL.IDX PT, R3, R0, RZ, 0x1f ;  /* 0x00001fff00037589 */ /* 0x000e2400000e0000 */
[----:B0-----:R-:W-:-:S13]  /*0150*/  ISETP.NE.AND P0, PT, R3, RZ, PT ;  /* 0x000000ff0300720c */ /* 0x001fda0003f05270 */
[----:B------:R-:W-:Y:S05]  /*0160*/  @P0 BRA `(.L_x_2) ;  /* 0x00000004006c0947 */ /* 0x000fea0003800000 */
[----:B------:R-:W-:Y:S01]  /*0170*/  ELECT P0, URZ, PT ;  /* 0x00000000003f782f */ /* 0x000fe20003800000 */
[----:B------:R-:W-:-:S12]  /*0180*/  BSSY B0, `(.L_x_2) ;  /* 0x0000059000007945 */ /* 0x000fd80003800000 */
[----:B------:R-:W-:Y:S05]  /*0190*/  @!P0 BRA `(.L_x_3) ;  /* 0x00000004005c8947 */ /* 0x000fea0003800000 */
[----:B------:R-:W0:Y:S01]  /*01a0*/  S2UR UR8, SR_CgaCtaId ;  /* 0x00000000000879c3 */ /* 0x000e220000008800 */
[----:B------:R-:W-:Y:S01]  /*01b0*/  UMOV UR4, 0x400 ;  /* 0x0000040000047882 */ /* 0x000fe20000000000 */
[----:B------:R-:W-:Y:S01]  /*01c0*/  UMOV UR5, 0x1 ;  /* 0x0000000100057882 */ /* 0x000fe20000000000 */
[----:B------:R-:W-:Y:S02]  /*01d0*/  UMOV UR6, 0x80 ;  /* 0x0000008000067882 */ /* 0x000fe40000000000 */
[----:B------:R-:W-:-:S04]  /*01e0*/  UIADD3 UR6, -UR6, 0x100000, URZ ;  /* 0x0010000006067890 */ /* 0x000fc8000fffe13f */
[----:B------:R-:W-:Y:S02]  /*01f0*/  USHF.L.U32 UR7, UR6, 0xb, URZ ;  /* 0x0000000b06077899 */ /* 0x000fe4000800063f */
[----:B------:R-:W-:Y:S02]  /*0200*/  USHF.L.U32 UR6, UR6, 0x1, URZ ;  /* 0x0000000106067899 */ /* 0x000fe4000800063f */
[----:B0-----:R-:W-:Y:S02]  /*0210*/  ULEA UR8, UR8, UR4, 0x18 ;  /* 0x0000000408087291 */ /* 0x001fe4000f8ec03f */
[----:B------:R-:W-:-:S04]  /*0220*/  UIADD3 UR4, -UR5, 0x100000, URZ ;  /* 0x0010000005047890 */ /* 0x000fc8000fffe13f */
[----:B------:R-:W-:Y:S02]  /*0230*/  USHF.L.U32 UR5, UR4, 0xb, URZ ;  /* 0x0000000b04057899 */ /* 0x000fe4000800063f */
[----:B------:R-:W-:Y:S01]  /*0240*/  USHF.L.U32 UR4, UR4, 0x1, URZ ;  /* 0x0000000104047899 */ /* 0x000fe2000800063f */
[----:B------:R-:W0:Y:S11]  /*0250*/  FENCE.VIEW.ASYNC.S ;  /* 0x00000000000073c6 */ /* 0x000e360000000000 */
[----:B0-----:R0:W1:Y:S01]  /*0260*/  SYNCS.EXCH.64 URZ, [UR8], UR4 ;  /* 0x00000004083f75b2 */ /* 0x0010620008000100 */
[----:B------:R0:W2:Y:S01]  /*0270*/  SYNCS.EXCH.64 URZ, [UR8+0x128], UR6 ;  /* 0x00012806083f75b2 */ /* 0x0000a20008000100 */
[----:B------:R0:W3:Y:S01]  /*0280*/  SYNCS.EXCH.64 URZ, [UR8+0x8], UR4 ;  /* 0x00000804083f75b2 */ /* 0x0000e20008000100 */
[----:B------:R0:W4:Y:S01]  /*0290*/  SYNCS.EXCH.64 URZ, [UR8+0x130], UR6 ;  /* 0x00013006083f75b2 */ /* 0x0001220008000100 */
[----:B------:R0:W0:Y:S01]  /*02a0*/  SYNCS.EXCH.64 URZ, [UR8+0x10], UR4 ;  /* 0x00001004083f75b2 */ /* 0x0000220008000100 */
        /* <DEDUP_REMOVED lines=69> */
[----:B-1234-:R-:W-:Y:S01]  /*0700*/  NOP ;  /* 0x0000000000007918 */ /* 0x01efe20000000000 */
.L_x_3:
[----:B0-----:R-:W-:Y:S05]  /*0710*/  BSYNC B0 ;  /* 0x0000000000007941 */ /* 0x001fea0003800000 */
.L_x_2:
[----:B------:R-:W0:Y:S01]  /*0720*/  SHFL.IDX PT, R6, R0, RZ, 0x1f ;  /* 0x00001fff00067589 */ /* 0x000e2200000e0000 */
[----:B------:R-:W-:Y:S01]  /*0730*/  ELECT P0, URZ, PT ;  /* 0x00000000003f782f */ /* 0x000fe20003800000 */
[----:B------:R-:W-:Y:S01]  /*0740*/  NOP ;  /* 0x0000000000007918 */ /* 0x000fe20000000000 */
[----:B------:R-:W-:Y:S01]  /*0750*/  ELECT P1, URZ, PT ;  /* 0x00000000003f782f */ /* 0x000fe20003820000 */
[----:B------:R1:W2:Y:S01]  /*0760*/  SHFL.IDX PT, R3, R0, RZ, 0x1f ;  /* 0x00001fff00037589 */ /* 0x0002a200000e0000 */
[----:B------:R-:W-:Y:S01]  /*0770*/  UMOV UR4, 0x20 ;  /* 0x0000002000047882 */ /* 0x000fe20000000000 */
[----:B------:R-:W-:Y:S01]  /*0780*/  UMOV UR11, 0x80 ;  /* 0x00000080000b7882 */ /* 0x000fe20000000000 */
[----:B------:R-:W-:Y:S01]  /*0790*/  NOP ;  /* 0x0000000000007918 */ /* 0x000fe20000000000 */
[----:B------:R-:W3:Y:S01]  /*07a0*/  SHFL.IDX PT, R4, R4, RZ, 0x1f ;  /* 0x00001fff04047589 */ /* 0x000ee200000e0000 */
[C---:B------:R-:W-:Y:S01]  /*07b0*/  VIADD R31, R7.reuse, 0xffffffff ;  /* 0xffffffff071f7836 */ /* 0x040fe20000000000 */
[----:B------:R-:W-:Y:S01]  /*07c0*/  ULDC.64 UR36, c[0x0][0x208] ;  /* 0x0000820000247ab9 */ /* 0x000fe20000000a00 */
[----:B------:R-:W-:-:S02]  /*07d0*/  ISETP.NE.AND P2, PT, R7, RZ, PT ;  /* 0x000000ff0700720c */ /* 0x000fc40003f45270 */
[----:B-1----:R-:W-:Y:S02]  /*07e0*/  SHF.R.S32.HI R0, RZ, 0x1f, R5 ;  /* 0x0000001fff007819 */ /* 0x002fe40000011405 */
[----:B------:R-:W-:Y:S02]  /*07f0*/  ISETP.GE.U32.AND P3, PT, R31, 0x2, PT ;  /* 0x000000021f00780c */ /* 0x000fe40003f66070 */
[----:B------:R-:W-:-:S04]  /*0800*/  LEA.HI R0, R0, R5, RZ, 0x7 ;  /* 0x0000000500007211 */ /* 0x000fc800078f38ff */
[----:B------:R-:W-:Y:S02]  /*0810*/  LOP3.LUT R0, R0, 0xffffff80, RZ, 0xc0, !PT ;  /* 0xffffff8000007812 */ /* 0x000fe400078ec0ff */
[----:B0-----:R-:W-:Y:S02]  /*0820*/  ISETP.NE.OR P0, PT, R6, RZ, !P0 ;  /* 0x000000ff0600720c */ /* 0x001fe40004705670 */
[----:B--2---:R-:W-:Y:S02]  /*0830*/  ISETP.NE.OR P1, PT, R3, RZ, !P1 ;  /* 0x000000ff0300720c */ /* 0x004fe40004f25670 */
[----:B------:R-:W-:Y:S02]  /*0840*/  SHF.R.S32.HI R3, RZ, 0x1f, R2 ;  /* 0x0000001fff037819 */ /* 0x000fe40000011402 */
[----:B---3--:R-:W-:Y:S01]  /*0850*/  R2UR UR43, R4 ;  /* 0x00000000042b72ca */ /* 0x008fe200000e0000 */
[----:B------:R-:W-:Y:S01]  /*0860*/  IMAD.IADD R4, R5, 0x1, -R0 ;  /* 0x0000000105047824 */ /* 0x000fe200078e0a00 */
[----:B------:R-:W-:-:S05]  /*0870*/  LEA.HI R3, R3, R2, RZ, 0x2 ;  /* 0x0000000203037211 */ /* 0x000fca00078f10ff */
[----:B------:R-:W-:Y:S01]  /*0880*/  VOTEU.ALL UP0, P0 ;  /* 0x00000000003f7886 */ /* 0x000fe20000000000 */
[----:B------:R-:W-:Y:S01]  /*0890*/  LOP3.LUT R3, R3, 0xfffffffc, RZ, 0xc0, !PT ;  /* 0xfffffffc03037812 */ /* 0x000fe200078ec0ff */
[----:B------:R-:W-:-:S03]  /*08a0*/  VOTEU.ALL UP1, P1 ;  /* 0x00000000003f7886 */ /* 0x000fc60000820000 */
[----:B------:R-:W0:Y:S01]  /*08b0*/  @!UP0 S2UR UR7, SR_CgaCtaId ;  /* 0x00000000000789c3 */ /* 0x000e220000008800 */
[----:B------:R-:W-:Y:S01]  /*08c0*/  @!UP0 UMOV UR6, 0x400 ;  /* 0x0000040000068882 */ /* 0x000fe20000000000 */
[----:B------:R-:W-:-:S04]  /*08d0*/  @!UP0 UIADD3 UR4, -UR4, 0x100000, URZ ;  /* 0x0010000004048890 */ /* 0x000fc8000fffe13f */
[----:B------:R-:W-:Y:S02]  /*08e0*/  @!UP0 USHF.L.U32 UR5, UR4, 0xb, URZ ;  /* 0x0000000b04058899 */ /* 0x000fe4000800063f */
[----:B------:R-:W-:Y:S01]  /*08f0*/  @!UP0 USHF.L.U32 UR4, UR4, 0x1, URZ ;  /* 0x0000000104048899 */ /* 0x000fe2000800063f */
[----:B------:R-:W-:Y:S01]  /*0900*/  IMAD.IADD R14, R2, 0x1, -R3 ;  /* 0x00000001020e7824 */ /* 0x000fe200078e0a03 */
[----:B------:R-:W-:Y:S01]  /*0910*/  @!UP1 UMOV UR9, 0x400 ;  /* 0x0000040000099882 */ /* 0x000fe20000000000 */
[----:B------:R-:W-:Y:S01]  /*0920*/  VOTEU.ALL UP2, P1 ;  /* 0x00000000003f7886 */ /* 0x000fe20000840000 */
[----:B------:R-:W-:Y:S01]  /*0930*/  VOTEU.ALL UP3, P1 ;  /* 0x00000000003f7886 */ /* 0x000fe20000860000 */
[----:B------:R-:W-:Y:S01]  /*0940*/  VOTEU.ALL UP4, P1 ;  /* 0x00000000003f7886 */ /* 0x000fe20000880000 */
[----:B------:R-:W1:Y:S01]  /*0950*/  @!UP1 S2UR UR10, SR_CgaCtaId ;  /* 0x00000000000a99c3 */ /* 0x000e620000008800 */
[----:B------:R-:W-:Y:S01]  /*0960*/  VOTEU.ALL UP5, P1 ;  /* 0x00000000003f7886 */ /* 0x000fe200008a0000 */
[----:B0-----:R-:W-:-:S02]  /*0970*/  @!UP0 ULEA UR8, UR7, UR6, 0x18 ;  /* 0x0000000607088291 */ /* 0x001fc4000f8ec03f */
[----:B------:R-:W-:-:S04]  /*0980*/  @!UP1 UIADD3 UR6, -UR11, 0x100000, URZ ;  /* 0x001000000b069890 */ /* 0x000fc8000fffe13f */
[----:B------:R-:W-:Y:S02]  /*0990*/  @!UP1 USHF.L.U32 UR7, UR6, 0xb, URZ ;  /* 0x0000000b06079899 */ /* 0x000fe4000800063f */
[----:B------:R-:W-:Y:S01]  /*09a0*/  @!UP1 USHF.L.U32 UR6, UR6, 0x1, URZ ;  /* 0x0000000106069899 */ /* 0x000fe2000800063f */
[----:B------:R-:W-:Y:S01]  /*09b0*/  VOTEU.ALL UP0, P0 ;  /* 0x00000000003f7886 */ /* 0x000fe20000000000 */
[----:B-1----:R-:W-:Y:S01]  /*09c0*/  @!UP1 ULEA UR9, UR10, UR9, 0x18 ;  /* 0x000000090a099291 */ /* 0x002fe2000f8ec03f */
[----:B------:R-:W-:Y:S02]  /*09d0*/  VOTEU.ALL UP1, P0 ;  /* 0x00000000003f7886 */ /* 0x000fe40000020000 */
[----:B------:R-:W-:Y:S01]  /*09e0*/  ULDC.64 UR10, c[0x0][0x598] ;  /* 0x00016600000a7ab9 */ /* 0x000fe20000000a00 */
[----:B------:R-:W-:Y:S01]  /*09f0*/  ISETP.NE.AND P0, PT, R14, 0x3, PT ;  /* 0x000000030e00780c */ /* 0x000fe20003f05270 */
[----:B------:R-:W0:Y:S02]  /*0a00*/  FENCE.VIEW.ASYNC.S ;  /* 0x00000000000073c6 */ /* 0x000e240000000000 */
[----:B0-----:R0:W1:Y:S01]  /*0a10*/  @!UP0 SYNCS.EXCH.64 URZ, [UR8+0x280], UR4 ;  /* 0x00028004083f85b2 */ /* 0x0010620008000100 */
[----:B------:R-:W-:-:S02]  /*0a20*/  ISETP.NE.U32.AND P1, PT, RZ, UR10, PT ;  /* 0x0000000aff007c0c */ /* 0x000fc4000bf25070 */
[----:B------:R-:W-:Y:S02]  /*0a30*/  ISETP.EQ.OR P0, PT, R14, RZ, !P0 ;  /* 0x000000ff0e00720c */ /* 0x000fe40004702670 */
[----:B------:R-:W-:Y:S02]  /*0a40*/  ISETP.NE.AND.EX P1, PT, RZ, UR11, PT, P1 ;  /* 0x0000000bff007c0c */ /* 0x000fe4000bf25310 */
[----:B------:R-:W-:-:S04]  /*0a50*/  ISETP.EQ.AND P0, PT, R7, RZ, P0 ;  /* 0x000000ff0700720c */ /* 0x000fc80000702270 */
[----:B------:R-:W-:-:S04]  /*0a60*/  SEL R23, RZ, 0x1, !P0 ;  /* 0x00000001ff177807 */ /* 0x000fc80004000000 */
[----:B------:R-:W-:Y:S01]  /*0a70*/  SEL R23, R23, 0x2, P3 ;  /* 0x0000000217177807 */ /* 0x000fe20001800000 */
[----:B------:R0:W1:Y:S01]  /*0a80*/  @!UP1 SYNCS.EXCH.64 URZ, [UR8+0x288], UR4 ;  /* 0x00028804083f95b2 */ /* 0x0000620008000100 */
[----:B------:R-:W-:Y:S01]  /*0a90*/  NOP ;  /* 0x0000000000007918 */ /* 0x000fe20000000000 */
[----:B------:R0:W1:Y:S01]  /*0aa0*/  @!UP2 SYNCS.EXCH.64 URZ, [UR9+0x260], UR6 ;  /* 0x00026006093fa5b2 */ /* 0x0000620008000100 */
[----:B------:R0:W1:Y:S01]  /*0ab0*/  @!UP3 SYNCS.EXCH.64 URZ, [UR9+0x268], UR6 ;  /* 0x00026806093fb5b2 */ /* 0x0000620008000100 */
[----:B------:R0:W1:Y:S01]  /*0ac0*/  @!UP4 SYNCS.EXCH.64 URZ, [UR9+0x270], UR6 ;  /* 0x00027006093fc5b2 */ /* 0x0000620008000100 */
[----:B------:R0:W1:Y:S01]  /*0ad0*/  @!UP5 SYNCS.EXCH.64 URZ, [UR9+0x278], UR6 ;  /* 0x00027806093fd5b2 */ /* 0x0000620008000100 */
[----:B------:R-:W-:Y:S01]  /*0ae0*/  NOP ;  /* 0x0000000000007918 */ /* 0x000fe20000000000 */
[----:B-1----:R-:W-:Y:S06]  /*0af0*/  BAR.SYNC.DEFER_BLOCKING 0x0 ;  /* 0x0000000000007b1d */ /* 0x002fec0000010000 */
[----:B0-----:R-:W-:Y:S05]  /*0b00*/  @!P1 BRA `(.L_x_4) ;  /* 0x00000000001c9947 */ /* 0x001fea0003800000 */
[----:B------:R-:W0:Y:S02]  /*0b10*/  LDC.64 R2, c[0x0][0x598] ;  /* 0x00016600ff027b82 */ /* 0x000e240000000a00 */
[----:B0-----:R-:W2:Y:S02]  /*0b20*/  LDG.E.64 R2, desc[UR36][R2.64] ;  /* 0x0000002402027981 */ /* 0x001ea4000c1e1b00 */
[----:B--2---:R-:W-:-:S04]  /*0b30*/  ISETP.NE.U32.AND P0, PT, R2, RZ, PT ;  /* 0x000000ff0200720c */ /* 0x004fc80003f05070 */
[----:B------:R-:W-:-:S13]  /*0b40*/  ISETP.NE.AND.EX P0, PT, R3, RZ, PT, P0 ;  /* 0x000000ff0300720c */ /* 0x000fda0003f05300 */
[----:B------:R-:W-:Y:S05]  /*0b50*/  @!P0 BRA `(.L_x_4) ;  /* 0x0000000000088947 */ /* 0x000fea0003800000 */
[----:B------:R1:W5:Y:S01]  /*0b60*/  LD.E R88, desc[UR36][R2.64] ;  /* 0x0000002402587980 */ /* 0x000362000c101900 */
[----:B------:R-:W-:Y:S05]  /*0b70*/  BRA `(.L_x_5) ;  /* 0x0000000000247947 */ /* 0x000fea0003800000 */
.L_x_4:
[----:B------:R-:W-:Y:S02]  /*0b80*/  ULDC.64 UR4, c[0x0][0x588] ;  /* 0x0001620000047ab9 */ /* 0x000fe40000000a00 */
[----:B------:R-:W-:-:S04]  /*0b90*/  ISETP.NE.U32.AND P0, PT, RZ, UR4, PT ;  /* 0x00000004ff007c0c */ /* 0x000fc8000bf05070 */
[----:B------:R-:W-:-:S13]  /*0ba0*/  ISETP.NE.AND.EX P0, PT, RZ, UR5, PT, P0 ;  /* 0x00000005ff007c0c */ /* 0x000fda000bf05300 */
[----:B------:R-:W-:Y:S05]  /*0bb0*/  @!P0 BRA `(.L_x_6) ;  /* 0x00000000000c8947 */ /* 0x000fea0003800000 */
[----:B------:R-:W0:Y:S02]  /*0bc0*/  LDC.64 R88, c[0x0][0x588] ;  /* 0x00016200ff587b82 */ /* 0x000e240000000a00 */
[----:B0-----:R0:W5:Y:S01]  /*0bd0*/  LDG.E R88, desc[UR36][R88.64] ;  /* 0x0000002458587981 */ /* 0x001162000c1e1900 */
[----:B------:R-:W-:Y:S05]  /*0be0*/  BRA `(.L_x_5) ;  /* 0x0000000000087947 */ /* 0x000fea0003800000 */
.L_x_6:
[----:B------:R-:W-:Y:S02]  /*0bf0*/  ULDC UR4, c[0x0][0x580] ;  /* 0x0001600000047ab9 */ /* 0x000fe40000000800 */
[----:B------:R-:W-:-:S07]  /*0c00*/  IMAD.U32 R88, RZ, RZ, UR4 ;  /* 0x00000004ff587e24 */ /* 0x000fce000f8e00ff */
.L_x_5:
[----:B------:R-:W-:Y:S02]  /*0c10*/  ULDC.64 UR4, c[0x0][0x5a0] ;  /* 0x0001680000047ab9 */ /* 0x000fe40000000a00 */
[----:B------:R-:W-:-:S04]  /*0c20*/  ISETP.NE.U32.AND P0, PT, RZ, UR4, PT ;  /* 0x00000004ff007c0c */ /* 0x000fc8000bf05070 */
[----:B------:R-:W-:-:S13]  /*0c30*/  ISETP.NE.AND.EX P0, PT, RZ, UR5, PT, P0 ;  /* 0x00000005ff007c0c */ /* 0x000fda000bf05300 */
[----:B------:R-:W-:Y:S05]  /*0c40*/  @!P0 BRA `(.L_x_7) ;  /* 0x00000000001c8947 */ /* 0x000fea0003800000 */
[----:B-1----:R-:W1:Y:S02]  /*0c50*/  LDC.64 R2, c[0x0][0x5a0] ;  /* 0x00016800ff027b82 */ /* 0x002e640000000a00 */
[----:B-1----:R-:W2:Y:S02]  /*0c60*/  LDG.E.64 R2, desc[UR36][R2.64] ;  /* 0x0000002402027981 */ /* 0x002ea4000c1e1b00 */
[----:B--2---:R-:W-:-:S04]  /*0c70*/  ISETP.NE.U32.AND P0, PT, R2, RZ, PT ;  /* 0x000000ff0200720c */ /* 0x004fc80003f05070 */
[----:B------:R-:W-:-:S13]  /*0c80*/  ISETP.NE.AND.EX P0, PT, R3, RZ, PT, P0 ;  /* 0x000000ff0300720c */ /* 0x000fda0003f05300 */
[----:B------:R-:W-:Y:S05]  /*0c90*/  @!P0 BRA `(.L_x_7) ;  /* 0x0000000000088947 */ /* 0x000fea0003800000 */
[----:B0-----:R2:W5:Y:S01]  /*0ca0*/  LD.E R89, desc[UR36][R2.64] ;  /* 0x0000002402597980 */ /* 0x001562000c101900 */
[----:B------:R-:W-:Y:S05]  /*0cb0*/  BRA `(.L_x_8) ;  /* 0x0000000000247947 */ /* 0x000fea0003800000 */
.L_x_7:
[----:B------:R-:W-:Y:S02]  /*0cc0*/  ULDC.64 UR4, c[0x0][0x590] ;  /* 0x0001640000047ab9 */ /* 0x000fe40000000a00 */
[----:B------:R-:W-:-:S04]  /*0cd0*/  ISETP.NE.U32.AND P0, PT, RZ, UR4, PT ;  /* 0x00000004ff007c0c */ /* 0x000fc8000bf05070 */
[----:B------:R-:W-:-:S13]  /*0ce0*/  ISETP.NE.AND.EX P0, PT, RZ, UR5, PT, P0 ;  /* 0x00000005ff007c0c */ /* 0x000fda000bf05300 */
[----:B------:R-:W-:Y:S05]  /*0cf0*/  @!P0 BRA `(.L_x_9) ;  /* 0x00000000000c8947 */ /* 0x000fea0003800000 */
[----:B-1----:R-:W0:Y:S02]  /*0d00*/  LDC.64 R2, c[0x0][0x590] ;  /* 0x00016400ff027b82 */ /* 0x002e240000000a00 */
[----:B0-----:R0:W5:Y:S01]  /*0d10*/  LDG.E R89, desc[UR36][R2.64] ;  /* 0x0000002402597981 */ /* 0x001162000c1e1900 */
[----:B------:R-:W-:Y:S05]  /*0d20*/  BRA `(.L_x_8) ;  /* 0x0000000000087947 */ /* 0x000fea0003800000 */
.L_x_9:
[----:B------:R-:W-:Y:S02]  /*0d30*/  ULDC UR4, c[0x0][0x584] ;  /* 0x0001610000047ab9 */ /* 0x000fe40000000800 */
[----:B0-----:R-:W-:-:S07]  /*0d40*/  IMAD.U32 R89, RZ, RZ, UR4 ;  /* 0x00000004ff597e24 */ /* 0x001fce000f8e00ff */
.L_x_8:
[----:B012---:R-:W0:Y:S01]  /*0d50*/  LDC R2, c[0x0][0x65c] ;  /* 0x00019700ff027b82 */ /* 0x007e220000000800 */
[----:B------:R-:W1:Y:S01]  /*0d60*/  S2R R15, SR_CTAID.Y ;  /* 0x00000000000f7919 */ /* 0x000e620000002600 */
[----:B------:R-:W-:Y:S01]  /*0d70*/  ULDC UR6, c[0x0][0x28c] ;  /* 0x0000a30000067ab9 */ /* 0x000fe20000000800 */
[----:B------:R-:W-:Y:S01]  /*0d80*/  ISETP.NE.AND P0, PT, R7, 0x2, PT ;  /* 0x000000020700780c */ /* 0x000fe20003f05270 */
[----:B------:R-:W-:Y:S01]  /*0d90*/  UIADD3 UR6, UR6, 0xf, URZ ;  /* 0x0000000f06067890 */ /* 0x000fe2000fffe03f */
[----:B------:R-:W2:Y:S01]  /*0da0*/  S2R R6, SR_CTAID.X ;  /* 0x0000000000067919 */ /* 0x000ea20000002500 */
[----:B------:R-:W-:Y:S01]  /*0db0*/  UMOV UR39, URZ ;  /* 0x0000003f00277c82 */ /* 0x000fe20008000000 */
[----:B------:R-:W-:Y:S01]  /*0dc0*/  UMOV UR38, URZ ;  /* 0x0000003f00267c82 */ /* 0x000fe20008000000 */
[----:B------:R-:W-:Y:S01]  /*0dd0*/  USHF.R.S32.HI UR7, URZ, 0x1f, UR6 ;  /* 0x0000001f3f077899 */ /* 0x000fe20008011406 */
[----:B------:R-:W-:-:S03]  /*0de0*/  ULDC.64 UR8, c[0x0][0x650] ;  /* 0x0001940000087ab9 */ /* 0x000fc60000000a00 */
[----:B------:R-:W-:-:S04]  /*0df0*/  ULEA.HI UR7, UR7, UR6, URZ, 0x4 ;  /* 0x0000000607077291 */ /* 0x000fc8000f8f203f */
[----:B------:R-:W-:Y:S01]  /*0e00*/  USHF.R.S32.HI UR40, URZ, 0x4, UR7 ;  /* 0x000000043f287899 */ /* 0x000fe20008011407 */
[----:B0-----:R-:W-:-:S13]  /*0e10*/  ISETP.NE.AND P1, PT, R2, 0x1, PT ;  /* 0x000000010200780c */ /* 0x001fda0003f25270 */
[----:B------:R-:W2:Y:S01]  /*0e20*/  @P1 LDC R17, c[0x0][0x10] ;  /* 0x00000400ff111b82 */ /* 0x000ea20000000800 */
[----:B-1----:R-:W-:Y:S02]  /*0e30*/  @P1 IMAD.MOV.U32 R8, RZ, RZ, R15 ;  /* 0x000000ffff081224 */ /* 0x002fe400078e000f */
[----:B------:R-:W-:Y:S02]  /*0e40*/  @P1 IMAD.MOV.U32 R9, RZ, RZ, RZ ;  /* 0x000000ffff091224 */ /* 0x000fe400078e00ff */
[----:B------:R-:W-:-:S03]  /*0e50*/  @P1 IMAD.MOV.U32 R7, RZ, RZ, RZ ;  /* 0x000000ffff071224 */ /* 0x000fc600078e00ff */
[----:B------:R-:W0:Y:S01]  /*0e60*/  @!P1 LDC R3, c[0x0][0xc] ;  /* 0x00000300ff039b82 */ /* 0x000e220000000800 */
[----:B------:R-:W-:Y:S01]  /*0e70*/  ULDC UR4, c[0x0][0xc] ;  /* 0x0000030000047ab9 */ /* 0x000fe20000000800 */
[----:B------:R-:W-:Y:S02]  /*0e80*/  ULDC UR5, c[0x0][0x10] ;  /* 0x0000040000057ab9 */ /* 0x000fe40000000800 */
[----:B------:R-:W-:-:S04]  /*0e90*/  UIMAD.WIDE.U32 UR4, UR4, UR5, URZ ;  /* 0x00000005040472a5 */ /* 0x000fc8000f8e003f */
[----:B------:R-:W1:Y:S01]  /*0ea0*/  LDC R0, c[0x0][0x14] ;  /* 0x00000500ff007b82 */ /* 0x000e620000000800 */
[----:B--2---:R-:W-:-:S04]  /*0eb0*/  @P1 IMAD.WIDE.U32 R16, R6, R17, R8 ;  /* 0x0000001106101225 */ /* 0x004fc800078e0008 */
[----:B------:R-:W-:Y:S02]  /*0ec0*/  @P1 IMAD.IADD R17, R17, 0x1, R7 ;  /* 0x0000000111111824 */ /* 0x000fe400078e0207 */
[----:B------:R-:W-:Y:S02]  /*0ed0*/  IMAD.MOV.U32 R7, RZ, RZ, RZ ;  /* 0x000000ffff077224 */ /* 0x000fe400078e00ff */
[----:B0-----:R-:W-:-:S04]  /*0ee0*/  @!P1 IMAD.WIDE.U32 R8, R3, R15, R6 ;  /* 0x0000000f03089225 */ /* 0x001fc800078e0006 */
[----:B------:R-:W-:Y:S02]  /*0ef0*/  @!P1 IMAD.MOV.U32 R16, RZ, RZ, R8 ;  /* 0x000000ffff109224 */ /* 0x000fe400078e0008 */
[----:B-1----:R-:W-:-:S04]  /*0f00*/  IMAD.WIDE.U32 R10, R0, UR4, RZ ;  /* 0x00000004000a7c25 */ /* 0x002fc8000f8e00ff */
[----:B------:R-:W-:Y:S01]  /*0f10*/  IMAD R3, R0, UR5, RZ ;  /* 0x0000000500037c24 */ /* 0x000fe2000f8e02ff */
[----:B------:R0:W-:Y:S01]  /*0f20*/  STL.64 [R1], R10 ;  /* 0x0000000a01007387 */ /* 0x0001e20000100a00 */
[----:B------:R-:W-:Y:S02]  /*0f30*/  @!P1 IMAD.MOV.U32 R17, RZ, RZ, R9 ;  /* 0x000000ffff119224 */ /* 0x000fe400078e0009 */
[----:B------:R-:W-:Y:S01]  /*0f40*/  IMAD.IADD R0, R11, 0x1, R3 ;  /* 0x000000010b007824 */ /* 0x000fe200078e0203 */
[----:B------:R-:W-:Y:S06]  /*0f50*/  @P0 BRA `(.L_x_10) ;  /* 0x0000000000280947 */ /* 0x000fec0003800000 */
[----:B------:R-:W-:Y:S01]  /*0f60*/  UIMAD.WIDE.U32 UR4, UR40, -0x45306eb3, URZ ;  /* 0xbacf914d280478a5 */ /* 0x000fe2000f8e003f */
[----:B------:R-:W-:Y:S01]  /*0f70*/  IADD3 R16, P0, R16, R10, RZ ;  /* 0x0000000a10107210 */ /* 0x000fe20007f1e0ff */
[----:B------:R-:W-:Y:S02]  /*0f80*/  UISETP.GE.U32.AND UP0, UPT, UR40, 0x25, UPT ;  /* 0x000000252800788c */ /* 0x000fe4000bf06070 */
[----:B------:R-:W-:Y:S02]  /*0f90*/  UIADD3 UR4, -UR5, UR40, URZ ;  /* 0x0000002805047290 */ /* 0x000fe4000fffe13f */
[----:B------:R-:W-:Y:S01]  /*0fa0*/  IMAD.X R17, R0, 0x1, R17, P0 ;  /* 0x0000000100117824 */ /* 0x000fe200000e0611 */
[----:B------:R-:W-:Y:S01]  /*0fb0*/  UMOV UR38, URZ ;  /* 0x0000003f00267c82 */ /* 0x000fe20008000000 */
[----:B------:R-:W-:-:S04]  /*0fc0*/  ULEA.HI UR4, UR4, UR5, URZ, 0x1f ;  /* 0x0000000504047291 */ /* 0x000fc8000f8ff83f */
[----:B------:R-:W-:-:S04]  /*0fd0*/  USHF.R.U32.HI UR4, URZ, 0x5, UR4 ;  /* 0x000000053f047899 */ /* 0x000fc80008011604 */
[----:B------:R-:W-:Y:S02]  /*0fe0*/  @UP0 ULOP3.LUT UR38, UR4, 0x1, URZ, 0xc0, !UPT ;  /* 0x0000000104260892 */ /* 0x000fe4000f8ec03f */
[----:B------:R-:W-:-:S12]  /*0ff0*/  UIMAD UR39, UR4, -0x25, UR40 ;  /* 0xffffffdb042778a4 */ /* 0x000fd8000f8e0228 */
.L_x_10:
[----:B------:R-:W-:Y:S01]  /*1000*/  ISETP.GE.U32.AND P0, PT, R16, UR8, PT ;  /* 0x0000000810007c0c */ /* 0x000fe2000bf06070 */
[----:B------:R-:W-:Y:S01]  /*1010*/  IMAD.MOV.U32 R22, RZ, RZ, -0x1 ;  /* 0xffffffffff167424 */ /* 0x000fe200078e00ff */
[----:B------:R-:W-:Y:S01]  /*1020*/  PRMT R3, RZ, 0x7610, R3 ;  /* 0x00007610ff037816 */ /* 0x000fe20000000003 */
[----:B------:R-:W-:Y:S01]  /*1030*/  IMAD.MOV.U32 R18, RZ, RZ, -0x1 ;  /* 0xffffffffff127424 */ /* 0x000fe200078e00ff */
[----:B------:R-:W-:Y:S01]  /*1040*/  ISETP.GE.U32.AND.EX P0, PT, R17, UR9, PT, P0 ;  /* 0x0000000911007c0c */ /* 0x000fe2000bf06100 */
[----:B------:R-:W-:-:S12]  /*1050*/  IMAD.MOV.U32 R19, RZ, RZ, -0x1 ;  /* 0xffffffffff137424 */ /* 0x000fd800078e00ff */
[----:B------:R-:W-:Y:S05]  /*1060*/  @P0 BRA `(.L_x_11) ;  /* 0x0000000400580947 */ /* 0x000fea0003800000 */
[----:B------:R-:W1:Y:S01]  /*1070*/  LDC.64 R20, c[0x0][0x628] ;  /* 0x00018a00ff147b82 */ /* 0x000e620000000a00 */
[----:B------:R-:W-:Y:S02]  /*1080*/  IMAD.MOV.U32 R8, RZ, RZ, R16 ;  /* 0x000000ffff087224 */ /* 0x000fe400078e0010 */
[----:B------:R-:W-:-:S05]  /*1090*/  IMAD.MOV.U32 R9, RZ, RZ, R17 ;  /* 0x000000ffff097224 */ /* 0x000fca00078e0011 */
[----:B------:R-:W2:Y:S08]  /*10a0*/  LDC R18, c[0x0][0x630] ;  /* 0x00018c00ff127b82 */ /* 0x000eb00000000800 */
[----:B------:R-:W3:Y:S01]  /*10b0*/  LDC.64 R24, c[0x0][0x620] ;  /* 0x00018800ff187b82 */ /* 0x000ee20000000a00 */
[----:B-1----:R-:W-:-:S04]  /*10c0*/  ISETP.NE.U32.AND P0, PT, R20, RZ, PT ;  /* 0x000000ff1400720c */ /* 0x002fc80003f05070 */
[----:B------:R-:W-:-:S13]  /*10d0*/  ISETP.NE.AND.EX P0, PT, R21, RZ, PT, P0 ;  /* 0x000000ff1500720c */ /* 0x000fda0003f05300 */
[----:B--23--:R-:W-:Y:S05]  /*10e0*/  @!P0 BRA `(.L_x_12) ;  /* 0x0000000000288947 */ /* 0x00cfea0003800000 */
[----:B------:R-:W1:Y:S02]  /*10f0*/  LDC R3, c[0x0][0x634] ;  /* 0x00018d00ff037b82 */ /* 0x000e640000000800 */
[----:B-1----:R-:W-:-:S05]  /*1100*/  IADD3 R3, P0, R16, R3, RZ ;  /* 0x0000000310037210 */ /* 0x002fca0007f1e0ff */
[----:B------:R-:W-:-:S04]  /*1110*/  IMAD.X R19, RZ, RZ, R17, P0 ;  /* 0x000000ffff137224 */ /* 0x000fc800000e0611 */
[----:B------:R-:W-:-:S04]  /*1120*/  IMAD.WIDE.U32 R8, R19, R20, RZ ;  /* 0x0000001413087225 */ /* 0x000fc800078e00ff */
[----:B0-----:R-:W-:-:S04]  /*1130*/  IMAD.WIDE.U32 R10, P0, R3, R21, R8 ;  /* 0x00000015030a7225 */ /* 0x001fc80007800008 */
[----:B------:R-:W-:-:S04]  /*1140*/  IMAD.WIDE.U32 R8, R3, R20, RZ ;  /* 0x0000001403087225 */ /* 0x000fc800078e00ff */
[----:B------:R-:W-:Y:S01]  /*1150*/  IMAD.X R13, RZ, RZ, RZ, P0 ;  /* 0x000000ffff0d7224 */ /* 0x000fe200000e06ff */
[----:B------:R-:W-:Y:S01]  /*1160*/  IADD3 RZ, P0, R9, R10, RZ ;  /* 0x0000000a09ff7210 */ /* 0x000fe20007f1e0ff */
[----:B------:R-:W-:-:S04]  /*1170*/  IMAD.MOV.U32 R12, RZ, RZ, R11 ;  /* 0x000000ffff0c7224 */ /* 0x000fc800078e000b */
[----:B------:R-:W-:-:S08]  /*1180*/  IMAD.WIDE.U32.X R8, R19, R21, R12, P0 ;  /* 0x0000001513087225 */ /* 0x000fd000000e040c */
.L_x_12:
[-CC-:B------:R-:W-:Y:S01]  /*1190*/  SHF.R.U64 R30, R8, R18.reuse, R9.reuse ;  /* 0x00000012081e7219 */ /* 0x180fe20000001209 */
[----:B------:R-:W1:Y:S01]  /*11a0*/  LDC R12, c[0x0][0x618] ;  /* 0x00018600ff0c7b82 */ /* 0x000e620000000800 */
[----:B------:R-:W-:Y:S01]  /*11b0*/  SHF.R.U32.HI R7, RZ, R18, R9 ;  /* 0x00000012ff077219 */ /* 0x000fe20000011609 */
[----:B------:R-:W-:Y:S01]  /*11c0*/  ULDC UR4, c[0x0][0x150] ;  /* 0x0000540000047ab9 */ /* 0x000fe20000000800 */
[----:B0-----:R-:W-:Y:S02]  /*11d0*/  IADD3 R11, P0, RZ, -R30, RZ ;  /* 0x8000001eff0b7210 */ /* 0x001fe40007f1e0ff */
[----:B------:R-:W-:-:S03]  /*11e0*/  I2FP.F32.U32 R3, R6 ;  /* 0x0000000600037245 */ /* 0x000fc60000201000 */
[----:B------:R-:W0:Y:S01]  /*11f0*/  LDC.64 R26, c[0x0][0x640] ;  /* 0x00019000ff1a7b82 */ /* 0x000e220000000a00 */
[----:B------:R-:W-:Y:S02]  /*1200*/  IMAD.X R13, RZ, RZ, ~R7, P0 ;  /* 0x000000ffff0d7224 */ /* 0x000fe400000e0e07 */
[----:B------:R-:W-:Y:S01]  /*1210*/  FMUL R3, R3, UR4 ;  /* 0x0000000403037c20 */ /* 0x000fe20008400000 */
[----:B------:R-:W-:Y:S01]  /*1220*/  IMAD.WIDE.U32 R8, R11, R24, R16 ;  /* 0x000000180b087225 */ /* 0x000fe200078e0010 */
[----:B------:R-:W-:-:S03]  /*1230*/  ULDC UR4, c[0x0][0x154] ;  /* 0x0000550000047ab9 */ /* 0x000fc60000000800 */
[----:B------:R-:W-:Y:S01]  /*1240*/  IMAD R10, R13, R24, RZ ;  /* 0x000000180d0a7224 */ /* 0x000fe200078e02ff */
[----:B------:R-:W2:Y:S01]  /*1250*/  LDC R7, c[0x0][0x144] ;  /* 0x00005100ff077b82 */ /* 0x000ea20000000800 */
[----:B------:R-:W3:Y:S02]  /*1260*/  F2I.U32.TRUNC.NTZ R3, R3 ;  /* 0x0000000300037305 */ /* 0x000ee4000020f000 */
[----:B------:R-:W-:-:S04]  /*1270*/  IMAD R11, R11, R25, R10 ;  /* 0x000000190b0b7224 */ /* 0x000fc800078e020a */
[----:B------:R-:W-:Y:S01]  /*1280*/  IMAD.IADD R9, R9, 0x1, R11 ;  /* 0x0000000109097824 */ /* 0x000fe200078e020b */
[----:B------:R-:W4:Y:S01]  /*1290*/  LDC R18, c[0x0][0x608] ;  /* 0x00018200ff127b82 */ /* 0x000f220000000800 */
[----:B------:R-:W-:-:S03]  /*12a0*/  IMAD.MOV.U32 R11, RZ, RZ, -0x1 ;  /* 0xffffffffff0b7424 */ /* 0x000fc600078e00ff */
[-C--:B-1----:R-:W-:Y:S02]  /*12b0*/  SHF.R.U64 R22, R8, R12.reuse, R9 ;  /* 0x0000000c08167219 */ /* 0x082fe40000001209 */
[----:B------:R-:W-:Y:S02]  /*12c0*/  I2FP.F32.U32 R8, R15 ;  /* 0x0000000f00087245 */ /* 0x000fe40000201000 */
[----:B------:R-:W1:Y:S01]  /*12d0*/  LDC R24, c[0x0][0x658] ;  /* 0x00019600ff187b82 */ /* 0x000e620000000800 */
[----:B0-----:R-:W-:Y:S01]  /*12e0*/  ISETP.NE.U32.AND P0, PT, R26, RZ, PT ;  /* 0x000000ff1a00720c */ /* 0x001fe20003f05070 */
[----:B---3--:R-:W-:Y:S01]  /*12f0*/  IMAD.MOV R10, RZ, RZ, -R3 ;  /* 0x000000ffff0a7224 */ /* 0x008fe200078e0a03 */
[----:B------:R-:W-:Y:S01]  /*1300*/  SHF.R.U32.HI R9, RZ, R12, R9 ;  /* 0x0000000cff097219 */ /* 0x000fe20000011609 */
[----:B------:R-:W-:Y:S01]  /*1310*/  FMUL R8, R8, UR4 ;  /* 0x0000000408087c20 */ /* 0x000fe20008400000 */
[----:B------:R-:W-:-:S03]  /*1320*/  ISETP.NE.AND.EX P0, PT, R27, RZ, PT, P0 ;  /* 0x000000ff1b00720c */ /* 0x000fc60003f05300 */
[----:B------:R-:W0:Y:S01]  /*1330*/  LDC R20, c[0x0][0x148] ;  /* 0x00005200ff147b82 */ /* 0x000e220000000800 */
[----:B--2---:R-:W-:-:S07]  /*1340*/  IMAD R3, R7, R10, R6 ;  /* 0x0000000a07037224 */ /* 0x004fce00078e0206 */
[----:B------:R-:W2:Y:S01]  /*1350*/  LDC R21, c[0x0][0x600] ;  /* 0x00018000ff157b82 */ /* 0x000ea20000000800 */
[-CC-:B----4-:R-:W-:Y:S02]  /*1360*/  SHF.R.U64 R32, R22, R18.reuse, R9.reuse ;  /* 0x0000001216207219 */ /* 0x190fe40000001209 */
[----:B------:R-:W-:Y:S01]  /*1370*/  SHF.R.U32.HI R7, RZ, R18, R9 ;  /* 0x00000012ff077219 */ /* 0x000fe20000011609 */
[----:B------:R-:W-:Y:S01]  /*1380*/  IMAD.MOV.U32 R9, RZ, RZ, 0x1 ;  /* 0x00000001ff097424 */ /* 0x000fe200078e00ff */
[----:B------:R3:W4:Y:S03]  /*1390*/  F2I.U32.TRUNC.NTZ R18, R8 ;  /* 0x0000000800127305 */ /* 0x000726000020f000 */
[----:B------:R-:W0:Y:S01]  /*13a0*/  LDC R25, c[0x0][0x648] ;  /* 0x00019200ff197b82 */ /* 0x000e220000000800 */
[-C--:B-1----:R-:W-:Y:S02]  /*13b0*/  SHF.L.U32 R6, R11, R24.reuse, RZ ;  /* 0x000000180b067219 */ /* 0x082fe400000006ff */
[----:B------:R-:W-:-:S02]  /*13c0*/  SHF.R.U64 R34, R32, R24, R7 ;  /* 0x0000001820227219 */ /* 0x000fc40000001207 */
[----:B------:R-:W-:Y:S02]  /*13d0*/  LOP3.LUT R13, RZ, R6, RZ, 0x33, !PT ;  /* 0x00000006ff0d7212 */ /* 0x000fe400078e33ff */
[-C--:B------:R-:W-:Y:S01]  /*13e0*/  SHF.R.U32.HI R7, RZ, R24.reuse, R7 ;  /* 0x00000018ff077219 */ /* 0x080fe20000011607 */
[----:B------:R-:W1:Y:S01]  /*13f0*/  LDC R29, c[0x0][0x638] ;  /* 0x00018e00ff1d7b82 */ /* 0x000e620000000800 */
[----:B------:R-:W-:Y:S01]  /*1400*/  SHF.L.U32 R12, R9, R24, RZ ;  /* 0x00000018090c7219 */ /* 0x000fe200000006ff */
[----:B------:R-:W-:-:S06]  /*1410*/  IMAD.MOV.U32 R6, RZ, RZ, R34 ;  /* 0x000000ffff067224 */ /* 0x000fcc00078e0022 */
[----:B------:R-:W0:Y:S01]  /*1420*/  LDC R28, c[0x0][0x610] ;  /* 0x00018400ff1c7b82 */ /* 0x000e220000000800 */
[----:B---34-:R-:W-:Y:S05]  /*1430*/  @!P0 BRA `(.L_x_13) ;  /* 0x0000000000288947 */ /* 0x018fea0003800000 */
[----:B------:R-:W3:Y:S02]  /*1440*/  LDC R11, c[0x0][0x64c] ;  /* 0x00019300ff0b7b82 */ /* 0x000ee40000000800 */
[----:B---3--:R-:W-:-:S05]  /*1450*/  IADD3 R11, P0, R34, R11, RZ ;  /* 0x0000000b220b7210 */ /* 0x008fca0007f1e0ff */
[----:B------:R-:W-:-:S04]  /*1460*/  IMAD.X R19, RZ, RZ, R7, P0 ;  /* 0x000000ffff137224 */ /* 0x000fc800000e0607 */
[----:B------:R-:W-:-:S04]  /*1470*/  IMAD.WIDE.U32 R6, R19, R26, RZ ;  /* 0x0000001a13067225 */ /* 0x000fc800078e00ff */
[----:B------:R-:W-:-:S04]  /*1480*/  IMAD.WIDE.U32 R8, P0, R11, R27, R6 ;  /* 0x0000001b0b087225 */ /* 0x000fc80007800006 */
[----:B------:R-:W-:-:S04]  /*1490*/  IMAD.WIDE.U32 R6, R11, R26, RZ ;  /* 0x0000001a0b067225 */ /* 0x000fc800078e00ff */
[----:B------:R-:W-:Y:S01]  /*14a0*/  IMAD.X R11, RZ, RZ, RZ, P0 ;  /* 0x000000ffff0b7224 */ /* 0x000fe200000e06ff */
[----:B------:R-:W-:Y:S01]  /*14b0*/  IADD3 RZ, P0, R7, R8, RZ ;  /* 0x0000000807ff7210 */ /* 0x000fe20007f1e0ff */
[----:B------:R-:W-:-:S04]  /*14c0*/  IMAD.MOV.U32 R10, RZ, RZ, R9 ;  /* 0x000000ffff0a7224 */ /* 0x000fc800078e0009 */
[----:B------:R-:W-:-:S08]  /*14d0*/  IMAD.WIDE.U32.X R6, R19, R27, R10, P0 ;  /* 0x0000001b13067225 */ /* 0x000fd000000e040a */
.L_x_13:
[----:B0-----:R-:W-:Y:S01]  /*14e0*/  SHF.R.U64 R6, R6, R25, R7 ;  /* 0x0000001906067219 */ /* 0x001fe20000001207 */
[----:B--2---:R-:W-:Y:S01]  /*14f0*/  VIADD R7, R21, 0xffffffff ;  /* 0xffffffff15077836 */ /* 0x004fe20000000000 */
[----:B------:R-:W-:Y:S01]  /*1500*/  LOP3.LUT R13, R32, R13, RZ, 0xc0, !PT ;  /* 0x0000000d200d7212 */ /* 0x000fe200078ec0ff */
[----:B------:R-:W-:Y:S02]  /*1510*/  IMAD.MOV R18, RZ, RZ, -R18 ;  /* 0x000000ffff127224 */ /* 0x000fe400078e0a12 */
[----:B------:R-:W-:Y:S01]  /*1520*/  IMAD.MOV R8, RZ, RZ, -R6 ;  /* 0x000000ffff087224 */ /* 0x000fe200078e0a06 */
[----:B------:R-:W-:Y:S01]  /*1530*/  LOP3.LUT R7, R22, R7, RZ, 0xc0, !PT ;  /* 0x0000000716077212 */ /* 0x000fe200078ec0ff */
[----:B------:R-:W-:Y:S02]  /*1540*/  IMAD R12, R12, R6, R13 ;  /* 0x000000060c0c7224 */ /* 0x000fe400078e020d */
[----:B------:R-:W-:Y:S02]  /*1550*/  @P1 IMAD R3, R20, R18, R15 ;  /* 0x0000001214031224 */ /* 0x000fe400078e020f */
[----:B-1----:R-:W-:-:S02]  /*1560*/  IMAD R6, R8, R29, R34 ;  /* 0x0000001d08067224 */ /* 0x002fc400078e0222 */
[----:B------:R-:W-:Y:S02]  /*1570*/  IMAD R22, R12, R28, R3 ;  /* 0x0000001c0c167224 */ /* 0x000fe400078e0203 */
[----:B------:R-:W-:Y:S02]  /*1580*/  IMAD R7, R6, R21, R7 ;  /* 0x0000001506077224 */ /* 0x000fe400078e0207 */
[----:B------:R-:W-:Y:S02]  /*1590*/  IMAD.MOV.U32 R3, RZ, RZ, 0x1 ;  /* 0x00000001ff037424 */ /* 0x000fe400078e00ff */
[----:B------:R-:W-:Y:S01]  /*15a0*/  IMAD.MOV.U32 R19, RZ, RZ, R30 ;  /* 0x000000ffff137224 */ /* 0x000fe200078e001e */
[----:B------:R-:W-:Y:S02]  /*15b0*/  SEL R18, R7, R22, !P1 ;  /* 0x0000001607127207 */ /* 0x000fe40004800000 */
[----:B------:R-:W-:-:S07]  /*15c0*/  SEL R22, R22, R7, !P1 ;  /* 0x0000000716167207 */ /* 0x000fce0004800000 */
.L_x_11:
[----:B------:R-:W-:Y:S05]  /*15d0*/  @!P2 BRA `(.L_x_14) ;  /* 0x0000005000bca947 */ /* 0x000fea0003800000 */
[----:B------:R-:W-:-:S13]  /*15e0*/  ISETP.GT.U32.AND P0, PT, R31, 0x1, PT ;  /* 0x000000011f00780c */ /* 0x000fda0003f04070 */
[----:B------:R-:W-:Y:S05]  /*15f0*/  @P0 EXIT ;  /* 0x000000000000094d */ /* 0x000fea0003800000 */
.L_x_15:
[----:B------:R-:W-:-:S08]  /*1600*/  NOP ;  /* 0x0000000000007918 */ /* 0x000fd00000000000 */
[----:B------:R-:W1:Y:S02]  /*1610*/  USETMAXREG.TRY_ALLOC.CTAPOOL UP0, 0xe8 ;  /* 0x000000e8000079c8 */ /* 0x000e640008000600 */
[----:B-1----:R-:W-:-:S13]  /*1620*/  PLOP3.LUT P0, PT, PT, PT, UP0, 0x80, 0x0 ;  /* 0x000000000000781c */ /* 0x002fda0003f0f008 */
[----:B------:R-:W-:Y:S05]  /*1630*/  @!P0 BRA `(.L_x_15) ;  /* 0xfffffffc00f08947 */ /* 0x000fea000383ffff */
[----:B------:R-:W-:-:S13]  /*1640*/  LOP3.LUT P0, RZ, R3, 0xff, RZ, 0xc0, !PT ;  /* 0x000000ff03ff7812 */ /* 0x000fda000780c0ff */
[----:B------:R-:W-:Y:S05]  /*1650*/  @!P0 EXIT ;  /* 0x000000000000894d */ /* 0x000fea0003800000 */
[----:B------:R-:W2:Y:S01]  /*1660*/  LDL.64 R8, [R1] ;  /* 0x0000000001087983 */ /* 0x000ea20000100a00 */
[----:B------:R-:W-:Y:S01]  /*1670*/  SHF.R.S32.HI R3, RZ, 0x1f, R4 ;  /* 0x0000001fff037819 */ /* 0x000fe20000011404 */
[----:B------:R-:W1:Y:S01]  /*1680*/  S2UR UR4, SR_CgaCtaId ;  /* 0x00000000000479c3 */ /* 0x000e620000008800 */
[----:B------:R-:W-:Y:S01]  /*1690*/  UISETP.LT.AND UP0, UPT, UR40, 0x1, UPT ;  /* 0x000000012800788c */ /* 0x000fe2000bf01270 */
[----:B------:R-:W-:Y:S01]  /*16a0*/  LOP3.LUT R101, R23, 0x1, RZ, 0xfc, !PT ;  /* 0x0000000117657812 */ /* 0x000fe200078efcff */
[----:B------:R-:W-:Y:S01]  /*16b0*/  UIADD3 UR5, UR43, -0x1, URZ ;  /* 0xffffffff2b057890 */ /* 0x000fe2000fffe03f */
[CC--:B------:R-:W-:Y:S01]  /*16c0*/  LEA.HI R5, R3.reuse, R4.reuse, RZ, 0x2 ;  /* 0x0000000403057211 */ /* 0x0c0fe200078f10ff */
[----:B------:R-:W-:Y:S01]  /*16d0*/  USEL UR42, UR40, 0x1, UP0 ;  /* 0x00000001282a7887 */ /* 0x000fe20008000000 */
[----:B------:R-:W-:Y:S01]  /*16e0*/  LEA.HI R3, R3, R4, RZ, 0x5 ;  /* 0x0000000403037211 */ /* 0x000fe200078f28ff */
[----:B------:R-:W-:Y:S01]  /*16f0*/  UMOV UR41, 0x400 ;  /* 0x0000040000297882 */ /* 0x000fe20000000000 */
[--C-:B------:R-:W-:Y:S01]  /*1700*/  SHF.R.S32.HI R90, RZ, 0x2, R5.reuse ;  /* 0x00000002ff5a7819 */ /* 0x100fe20000011405 */
[----:B------:R-:W3:Y:S01]  /*1710*/  LDC R94, c[0x0][0x658] ;  /* 0x00019600ff5e7b82 */ /* 0x000ee20000000800 */
[----:B------:R-:W-:Y:S01]  /*1720*/  SHF.R.S32.HI R7, RZ, 0x1f, R5 ;  /* 0x0000001fff077819 */ /* 0x000fe20000011405 */
[----:B------:R-:W-:Y:S01]  /*1730*/  UISETP.NE.AND UP0, UPT, UR5, URZ, UPT ;  /* 0x0000003f0500728c */ /* 0x000fe2000bf05270 */
[----:B------:R-:W-:Y:S01]  /*1740*/  SHF.R.S32.HI R3, RZ, 0x5, R3 ;  /* 0x00000005ff037819 */ /* 0x000fe20000011403 */
[----:B------:R-:W-:Y:S01]  /*1750*/  ULDC UR6, c[0x0][0x284] ;  /* 0x0000a10000067ab9 */ /* 0x000fe20000000800 */
[----:B------:R-:W-:Y:S01]  /*1760*/  LEA.HI R7, R7, R90, RZ, 0x3 ;  /* 0x0000005a07077211 */ /* 0x000fe200078f18ff */
[----:B------:R-:W-:Y:S01]  /*1770*/  USHF.L.U32 UR45, UR40, 0x1, URZ ;  /* 0x00000001282d7899 */ /* 0x000fe2000800063f */
[----:B------:R-:W-:Y:S01]  /*1780*/  LOP3.LUT R5, R5, 0xfffffffc, RZ, 0xc0, !PT ;  /* 0xfffffffc05057812 */ /* 0x000fe200078ec0ff */
[----:B------:R-:W4:Y:S01]  /*1790*/  LDC.64 R96, c[0x0][0x5c8] ;  /* 0x00017200ff607b82 */ /* 0x000f220000000a00 */
[----:B------:R-:W-:Y:S01]  /*17a0*/  LOP3.LUT R7, R7, 0xfffffff8, RZ, 0xc0, !PT ;  /* 0xfffffff807077812 */ /* 0x000fe200078ec0ff */
[----:B------:R-:W-:-:S02]  /*17b0*/  UIADD3 UR42, -UR42, UR40, URZ ;  /* 0x000000282a2a7290 */ /* 0x000fc4000fffe13f */
[----:B------:R-:W-:Y:S02]  /*17c0*/  IMAD.IADD R5, R4, 0x1, -R5 ;  /* 0x0000000104057824 */ /* 0x000fe400078e0a05 */
[----:B------:R-:W-:Y:S01]  /*17d0*/  IMAD.IADD R90, R90, 0x1, -R7 ;  /* 0x000000015a5a7824 */ /* 0x000fe200078e0a07 */
[----:B-1----:R-:W-:Y:S01]  /*17e0*/  ULEA UR41, UR4, UR41, 0x18 ;  /* 0x0000002904297291 */ /* 0x002fe2000f8ec03f */
[----:B------:R-:W1:Y:S01]  /*17f0*/  LDC R6, c[0x0][0x288] ;  /* 0x0000a200ff067b82 */ /* 0x000e620000000800 */
[----:B------:R-:W-:Y:S01]  /*1800*/  USHF.L.U32 UR4, UR5, 0x3, URZ ;  /* 0x0000000305047899 */ /* 0x000fe2000800063f */
[--C-:B------:R-:W-:Y:S01]  /*1810*/  IMAD R100, R3, -0x10, -R90.reuse ;  /* 0xfffffff003647824 */ /* 0x100fe200078e0a5a */
[--C-:B------:R-:W-:Y:S01]  /*1820*/  SHF.R.S32.HI R91, RZ, 0x1f, R90.reuse ;  /* 0x0000001fff5b7819 */ /* 0x100fe2000001145a */
[----:B------:R-:W-:Y:S01]  /*1830*/  USEL UR5, URZ, 0x1, UP0 ;  /* 0x000000013f057887 */ /* 0x000fe20008000000 */
[----:B------:R-:W-:Y:S01]  /*1840*/  IMAD.MOV.U32 R7, RZ, RZ, 0x1 ;  /* 0x00000001ff077424 */ /* 0x000fe200078e00ff */
[----:B------:R-:W-:Y:S01]  /*1850*/  UIADD3 UR46, UR41, 0x260, URZ ;  /* 0x00000260292e7890 */ /* 0x000fe2000fffe03f */
[----:B------:R-:W-:Y:S01]  /*1860*/  IMAD.SHL.U32 R92, R5, 0x2, RZ ;  /* 0x00000002055c7824 */ /* 0x000fe200078e00ff */
[----:B------:R-:W-:Y:S01]  /*1870*/  ULOP3.LUT UR4, UR4, 0x8, URZ, 0xc0, !UPT ;  /* 0x0000000804047892 */ /* 0x000fe2000f8ec03f */
[----:B------:R-:W-:Y:S01]  /*1880*/  IMAD.WIDE R90, R3, 0x10, R90 ;  /* 0x00000010035a7825 */ /* 0x000fe200078e025a */
[----:B------:R-:W-:-:S02]  /*1890*/  ULEA UR43, UR43, UR46, 0x3 ;  /* 0x0000002e2b2b7291 */ /* 0x000fc4000f8e183f */
[----:B------:R-:W-:Y:S01]  /*18a0*/  SHF.R.S32.HI R93, RZ, 0x1f, R92 ;  /* 0x0000001fff5d7819 */ /* 0x000fe2000001145c */
[----:B------:R-:W-:Y:S01]  /*18b0*/  IMAD.MOV.U32 R3, RZ, RZ, -0x1 ;  /* 0xffffffffff037424 */ /* 0x000fe200078e00ff */
[----:B------:R-:W-:Y:S01]  /*18c0*/  ULOP3.LUT UR47, UR4, 0x8, URZ, 0x3c, !UPT ;  /* 0x00000008042f7892 */ /* 0x000fe2000f8e3c3f */
[----:B------:R-:W-:Y:S01]  /*18d0*/  IMAD.U32 R102, RZ, RZ, UR5 ;  /* 0x00000005ff667e24 */ /* 0x000fe2000f8e00ff */
[C---:B----4-:R-:W-:Y:S01]  /*18e0*/  SHF.L.U64.HI R95, R96.reuse, 0x3, R97 ;  /* 0x00000003605f7819 */ /* 0x050fe20000010261 */
[----:B------:R-:W-:Y:S01]  /*18f0*/  IMAD.SHL.U32 R96, R96, 0x8, RZ ;  /* 0x0000000860607824 */ /* 0x000fe200078e00ff */
[-C--:B---3--:R-:W-:Y:S01]  /*1900*/  SHF.L.U32 R3, R3, R94.reuse, RZ ;  /* 0x0000005e03037219 */ /* 0x088fe200000006ff */
[----:B------:R-:W-:Y:S01]  /*1910*/  VIADD R100, R100, UR6 ;  /* 0x0000000664647c36 */ /* 0x000fe20008000000 */
[----:B------:R-:W-:Y:S01]  /*1920*/  SHF.L.U32 R94, R7, R94, RZ ;  /* 0x0000005e075e7219 */ /* 0x000fe200000006ff */
[----:B------:R-:W-:Y:S01]  /*1930*/  ULOP3.LUT UR44, UR4, 0x18, URZ, 0x3c, !UPT ;  /* 0x00000018042c7892 */ /* 0x000fe2000f8e3c3f */
[----:B------:R-:W-:Y:S01]  /*1940*/  LOP3.LUT R99, RZ, R3, RZ, 0x33, !PT ;  /* 0x00000003ff637212 */ /* 0x000fe200078e33ff */
[----:B-1----:R-:W-:Y:S01]  /*1950*/  IMAD R97, R5, -0x2, R6 ;  /* 0xfffffffe05617824 */ /* 0x002fe200078e0206 */
[----:B--2---:R-:W-:-:S09]  /*1960*/  SHF.L.U64.HI R98, R8, 0x1, R0 ;  /* 0x0000000108627819 */ /* 0x004fd20000010200 */
.L_x_163:
[----:B------:R-:W-:-:S04]  /*1970*/  SHF.L.U32 R0, R102, 0x1f, RZ ;  /* 0x0000001f66007819 */ /* 0x000fc800000006ff */
[----:B-1----:R-:W1:Y:S02]  /*1980*/  SYNCS.PHASECHK.TRANS64.TRYWAIT P0, [UR43+-0x8], R0 ;  /* 0xfffff800ff0075a7 */ /* 0x002e64000800016b */
[----:B-1-34-:R-:W-:Y:S05]  /*1990*/  @!P0 BRA `(.L_x_16) ;  /* 0x0000007000608947 */ /* 0x01afea0003800000 */
.L_x_218:
[----:B------:R-:W-:Y:S02]  /*19a0*/  ULDC UR4, c[0x0][0x28c] ;  /* 0x0000a30000047ab9 */ /* 0x000fe40000000800 */
[----:B------:R-:W-:-:S13]  /*19b0*/  ISETP.LT.AND P0, PT, RZ, UR4, PT ;  /* 0x00000004ff007c0c */ /* 0x000fda000bf01270 */
[----:B------:R-:W-:Y:S05]  /*19c0*/  @P0 BRA `(.L_x_17) ;  /* 0x0000000000400947 */ /* 0x000fea0003800000 */
[----:B-1----:R-:W-:Y:S01]  /*19d0*/  MOV R0, 0x0 ;  /* 0x0000000000007802 */ /* 0x002fe20000000f00 */
[----:B------:R-:W-:Y:S01]  /*19e0*/  ULDC.64 UR4, c[0x4][0x68] ;  /* 0x01001a0000047ab9 */ /* 0x000fe20000000a00 */
[----:B------:R-:W-:Y:S01]  /*19f0*/  ULDC.64 UR6, c[0x4][0x8] ;  /* 0x0100020000067ab9 */ /* 0x000fe20000000a00 */
[----:B------:R-:W-:Y:S01]  /*1a00*/  IMAD.U32 R4, RZ, RZ, UR4 ;  /* 0x00000004ff047e24 */ /* 0x000fe2000f8e00ff */
[----:B------:R1:W2:Y:S01]  /*1a10*/  LDC.64 R14, c[0x4][R0] ;  /* 0x01000000000e7b82 */ /* 0x0002a20000000a00 */
[----:B------:R-:W-:Y:S01]  /*1a20*/  IMAD.U32 R5, RZ, RZ, UR5 ;  /* 0x00000005ff057e24 */ /* 0x000fe2000f8e00ff */
[----:B------:R-:W-:Y:S01]  /*1a30*/  ULDC.64 UR4, c[0x4][0x70] ;  /* 0x01001c0000047ab9 */ /* 0x000fe20000000a00 */
[----:B0-----:R-:W-:Y:S02]  /*1a40*/  IMAD.U32 R10, RZ, RZ, UR6 ;  /* 0x00000006ff0a7e24 */ /* 0x001fe4000f8e00ff */
[----:B------:R-:W-:Y:S02]  /*1a50*/  IMAD.U32 R6, RZ, RZ, UR4 ;  /* 0x00000004ff067e24 */ /* 0x000fe4000f8e00ff */
[----:B------:R-:W-:-:S02]  /*1a60*/  IMAD.U32 R7, RZ, RZ, UR5 ;  /* 0x00000005ff077e24 */ /* 0x000fc4000f8e00ff */
[----:B------:R-:W-:Y:S02]  /*1a70*/  IMAD.U32 R11, RZ, RZ, UR7 ;  /* 0x00000007ff0b7e24 */ /* 0x000fe4000f8e00ff */
[----:B------:R-:W-:Y:S02]  /*1a80*/  IMAD.MOV.U32 R8, RZ, RZ, 0x1e1 ;  /* 0x000001e1ff087424 */ /* 0x000fe400078e00ff */
[----:B------:R-:W-:Y:S02]  /*1a90*/  IMAD.MOV.U32 R12, RZ, RZ, 0x1 ;  /* 0x00000001ff0c7424 */ /* 0x000fe400078e00ff */
[----:B-1----:R-:W-:-:S07]  /*1aa0*/  IMAD.MOV.U32 R13, RZ, RZ, RZ ;  /* 0x000000ffff0d7224 */ /* 0x002fce00078e00ff */
[----:B------:R-:W-:-:S07]  /*1ab0*/  LEPC R20, `(.L_x_17) ;  /* 0x000000001014794e */ /* 0x000fce0000000000 */
[----:B--2--5:R-:W-:Y:S05]  /*1ac0*/  CALL.ABS.NOINC R14 ;  /* 0x000000000e007343 */ /* 0x024fea0003c00000 */
.L_x_17:
[----:B------:R-:W-:-:S13]  /*1ad0*/  ISETP.NE.AND P0, PT, R101, 0x3, PT ;  /* 0x000000036500780c */ /* 0x000fda0003f05270 */
[----:B------:R-:W-:Y:S05]  /*1ae0*/  @!P0 BRA `(.L_x_18) ;  /* 0x0000000000048947 */ /* 0x000fea0003800000 */
[----:B------:R-:W-:Y:S01]  /*1af0*/  BPT.TRAP 0x1 ;  /* 0x000000040000795c */ /* 0x000fe20000300000 */
.L_x_18:
[----:B-1----:R-:W-:Y:S02]  /*1b00*/  IMAD.U32 R3, RZ, RZ, UR39 ;  /* 0x00000027ff037e24 */ /* 0x002fe4000f8e00ff */
[----:B------:R-:W-:-:S03]  /*1b10*/  IMAD.U32 R0, RZ, RZ, UR38 ;  /* 0x00000026ff007e24 */ /* 0x000fc6000f8e00ff */
[----:B------:R-:W-:Y:S02]  /*1b20*/  LEA R3, R3, UR41, 0x3 ;  /* 0x0000002903037c11 */ /* 0x000fe4000f8e18ff */
[----:B------:R-:W-:-:S04]  /*1b30*/  SHF.L.U32 R0, R0, 0x1f, RZ ;  /* 0x0000001f00007819 */ /* 0x000fc800000006ff */
[----:B------:R1:W2:Y:S01]  /*1b40*/  SYNCS.PHASECHK.TRANS64.TRYWAIT P1, [R3+URZ], R0 ;  /* 0x00000000030075a7 */ /* 0x0002a2000802017f */
[----:B------:R-:W-:Y:S05]  /*1b50*/  @!P0 BRA `(.L_x_19) ;  /* 0x0000000000048947 */ /* 0x000fea0003800000 */
[----:B------:R-:W-:Y:S01]  /*1b60*/  BPT.TRAP 0x1 ;  /* 0x000000040000795c */ /* 0x000fe20000300000 */
.L_x_19:
[----:B------:R-:W-:-:S05]  /*1b70*/  IMAD.U32 R4, RZ, RZ, UR42 ;  /* 0x0000002aff047e24 */ /* 0x000fca000f8e00ff */
[----:B------:R-:W-:Y:S01]  /*1b80*/  ISETP.GE.AND P2, PT, R4, 0x1, PT ;  /* 0x000000010400780c */ /* 0x000fe20003f46270 */
[----:B--2---:R-:W-:-:S12]  /*1b90*/  @P1 BRA `(.L_x_20) ;  /* 0x0000000000081947 */ /* 0x004fd80003800000 */
[----:B------:R-:W2:Y:S02]  /*1ba0*/  SYNCS.PHASECHK.TRANS64.TRYWAIT P1, [R3+URZ], R0 ;  /* 0x00000000030075a7 */ /* 0x000ea4000802017f */
[----:B--2---:R-:W-:Y:S05]  /*1bb0*/  @!P1 BRA `(.L_x_21) ;  /* 0x0000006c00f09947 */ /* 0x004fea0003800000 */
.L_x_20:
[----:B------:R-:W-:Y:S05]  /*1bc0*/  WARPSYNC.ALL ;  /* 0x0000000000007948 */ /* 0x000fea0003800000 */
[----:B------:R-:W-:Y:S01]  /*1bd0*/  UIADD3 UR4, UR41, 0x380, URZ ;  /* 0x0000038029047890 */ /* 0x000fe2000fffe03f */
[----:B------:R-:W-:Y:S01]  /*1be0*/  WARPGROUP.ARRIVE ;  /* 0x00000000000079c5 */ /* 0x000fe20000000000 */
[----:B------:R-:W-:Y:S02]  /*1bf0*/  UIADD3 UR5, UR41, 0x12b80, URZ ;  /* 0x00012b8029057890 */ /* 0x000fe4000fffe03f */
[----:B------:R-:W-:Y:S02]  /*1c00*/  USHF.R.U32.HI UR4, URZ, 0x4, UR4 ;  /* 0x000000043f047899 */ /* 0x000fe40008011604 */
[----:B------:R-:W-:-:S02]  /*1c10*/  USHF.R.U32.HI UR5, URZ, 0x4, UR5 ;  /* 0x000000043f057899 */ /* 0x000fc40008011605 */
[----:B------:R-:W-:Y:S02]  /*1c20*/  ULOP3.LUT UR4, UR4, 0x3fff, URZ, 0xc0, !UPT ;  /* 0x00003fff04047892 */ /* 0x000fe4000f8ec03f */
[----:B------:R-:W-:Y:S02]  /*1c30*/  ULOP3.LUT UR5, UR5, 0x3fff, URZ, 0xc0, !UPT ;  /* 0x00003fff05057892 */ /* 0x000fe4000f8ec03f */
[----:B------:R-:W-:Y:S02]  /*1c40*/  ULOP3.LUT UR11, UR4, 0x10000, URZ, 0xfc, !UPT ;  /* 0x00010000040b7892 */ /* 0x000fe4000f8efc3f */
[----:B------:R-:W-:Y:S02]  /*1c50*/  ULOP3.LUT UR10, UR5, 0x10000, URZ, 0xfc, !UPT ;  /* 0x00010000050a7892 */ /* 0x000fe4000f8efc3f */
[----:B------:R-:W-:Y:S02]  /*1c60*/  ULEA UR4, UR39, UR11, 0x7 ;  /* 0x0000000b27047291 */ /* 0x000fe4000f8e383f */
[----:B------:R-:W-:Y:S01]  /*1c70*/  ULEA UR6, UR39, UR10, 0x8 ;  /* 0x0000000a27067291 */ /* 0x000fe2000f8e403f */
[----:B------:R-:W-:Y:S01]  /*1c80*/  UMOV UR5, 0xc0000010 ;  /* 0xc000001000057882 */ /* 0x000fe20000000000 */
[----:B------:R-:W-:-:S07]  /*1c90*/  UMOV UR7, 0xc0000010 ;  /* 0xc000001000077882 */ /* 0x000fce0000000000 */
[----:B------:R-:W-:Y:S03]  /*1ca0*/  HGMMA.64x128x16.F32 R24, gdesc[UR4], RZ, !UPT, gsb0 ;  /* 0x01e00000041879f0 */ /* 0x000fe6000c0008ff */
[----:B------:R-:W-:Y:S02]  /*1cb0*/  WARPGROUP.DEPBAR.LE gsb0, 0x0 ;  /* 0x00008000000079c5 */ /* 0x000fe40000010000 */
[----:B------:R-:W-:Y:S05]  /*1cc0*/  @!P2 BRA `(.L_x_22) ;  /* 0x0000000000b4a947 */ /* 0x000fea0003800000 */
[----:B------:R-:W-:Y:S01]  /*1cd0*/  UIADD3 UR4, UR39, 0x1, URZ ;  /* 0x0000000127047890 */ /* 0x000fe2000fffe03f */
[----:B-12---:R-:W-:Y:S01]  /*1ce0*/  IMAD.U32 R0, RZ, RZ, UR42 ;  /* 0x0000002aff007e24 */ /* 0x006fe2000f8e00ff */
[----:B------:R-:W-:Y:S02]  /*1cf0*/  UMOV UR9, UR39 ;  /* 0x0000002700097c82 */ /* 0x000fe40008000000 */
[----:B------:R-:W-:-:S04]  /*1d00*/  UISETP.NE.AND UP0, UPT, UR4, 0x25, UPT ;  /* 0x000000250400788c */ /* 0x000fc8000bf05270 */
[----:B------:R-:W-:Y:S02]  /*1d10*/  USEL UR5, URZ, 0x1, UP0 ;  /* 0x000000013f057887 */ /* 0x000fe40008000000 */
[----:B------:R-:W-:Y:S02]  /*1d20*/  USEL UR8, UR4, URZ, UP0 ;  /* 0x0000003f04087287 */ /* 0x000fe40008000000 */
[----:B------:R-:W-:-:S06]  /*1d30*/  ULOP3.LUT UR5, UR38, UR5, URZ, 0x3c, !UPT ;  /* 0x0000000526057292 */ /* 0x000fcc000f8e3c3f */
[----:B------:R-:W-:-:S07]  /*1d40*/  IMAD.U32 R5, RZ, RZ, UR5 ;  /* 0x00000005ff057e24 */ /* 0x000fce000f8e00ff */
.L_x_29:
[----:B-12---:R-:W-:Y:S05]  /*1d50*/  @!P0 BRA `(.L_x_23) ;  /* 0x0000000000048947 */ /* 0x006fea0003800000 */
[----:B------:R-:W-:Y:S01]  /*1d60*/  BPT.TRAP 0x1 ;  /* 0x000000040000795c */ /* 0x000fe20000300000 */
.L_x_23:
[----:B------:R-:W-:Y:S01]  /*1d70*/  ULEA UR4, UR8, UR41, 0x3 ;  /* 0x0000002908047291 */ /* 0x000fe2000f8e183f */
[----:B------:R-:W-:-:S08]  /*1d80*/  SHF.L.U32 R3, R5, 0x1f, RZ ;  /* 0x0000001f05037819 */ /* 0x000fd000000006ff */
[----:B------:R1:W2:Y:S01]  /*1d90*/  SYNCS.PHASECHK.TRANS64.TRYWAIT P1, [UR4], R3 ;  /* 0x00000003ff0075a7 */ /* 0x0002a20008020144 */
[----:B------:R-:W-:Y:S05]  /*1da0*/  @!P0 BRA `(.L_x_24) ;  /* 0x0000000000048947 */ /* 0x000fea0003800000 */
[----:B------:R-:W-:Y:S01]  /*1db0*/  BPT.TRAP 0x1 ;  /* 0x000000040000795c */ /* 0x000fe20000300000 */
.L_x_24:
[----:B--2---:R-:W-:Y:S05]  /*1dc0*/  @P1 BRA `(.L_x_25) ;  /* 0x0000000000081947 */ /* 0x004fea0003800000 */
[----:B------:R-:W2:Y:S02]  /*1dd0*/  SYNCS.PHASECHK.TRANS64.TRYWAIT P1, [UR4], R3 ;  /* 0x00000003ff0075a7 */ /* 0x000ea40008020144 */
[----:B--2---:R-:W-:Y:S05]  /*1de0*/  @!P1 BRA `(.L_x_26) ;  /* 0x0000006c00789947 */ /* 0x004fea0003800000 */
.L_x_25:
[----:B------:R-:W-:Y:S01]  /*1df0*/  ULEA UR4, UR8, UR11, 0x7 ;  /* 0x0000000b08047291 */ /* 0x000fe2000f8e383f */
[----:B------:R-:W-:Y:S01]  /*1e00*/  WARPGROUP.ARRIVE ;  /* 0x00000000000079c5 */ /* 0x000fe20000000000 */
[----:B------:R-:W-:Y:S01]  /*1e10*/  ULEA UR6, UR8, UR10, 0x8 ;  /* 0x0000000a08067291 */ /* 0x000fe2000f8e403f */
[----:B------:R-:W-:Y:S01]  /*1e20*/  UMOV UR5, 0xc0000010 ;  /* 0xc000001000057882 */ /* 0x000fe20000000000 */
[----:B------:R-:W-:-:S07]  /*1e30*/  UMOV UR7, 0xc0000010 ;  /* 0xc000001000077882 */ /* 0x000fce0000000000 */
[----:B------:R-:W-:Y:S03]  /*1e40*/  HGMMA.64x128x16.F32 R24, gdesc[UR4], R24, gsb0 ;  /* 0x01e00000041879f0 */ /* 0x000fe60008000818 */
[----:B------:R-:W-:Y:S02]  /*1e50*/  WARPGROUP.DEPBAR.LE gsb0, 0x0 ;  /* 0x00008000000079c5 */ /* 0x000fe40000010000 */
[----:B------:R-:W-:Y:S05]  /*1e60*/  @!P0 BRA `(.L_x_27) ;  /* 0x0000000000048947 */ /* 0x000fea0003800000 */
[----:B------:R-:W-:Y:S01]  /*1e70*/  BPT.TRAP 0x1 ;  /* 0x000000040000795c */ /* 0x000fe20000300000 */
.L_x_27:
[----:B------:R-:W-:Y:S01]  /*1e80*/  ULEA UR4, UR9, UR41, 0x3 ;  /* 0x0000002909047291 */ /* 0x000fe2000f8e183f */
[----:B------:R-:W-:-:S03]  /*1e90*/  ISETP.GT.U32.AND P1, PT, R23, 0x1, PT ;  /* 0x000000011700780c */ /* 0x000fc60003f24070 */
[----:B------:R-:W-:-:S04]  /*1ea0*/  UIADD3 UR4, UR4, 0x128, URZ ;  /* 0x0000012804047890 */ /* 0x000fc8000fffe03f */
[----:B------:R-:W-:-:S09]  /*1eb0*/  UPRMT UR4, URZ, 0x654, UR4 ;  /* 0x000006543f047896 */ /* 0x000fd20008000004 */
[----:B------:R-:W-:Y:S01]  /*1ec0*/  SYNCS.ARRIVE.TRANS64.RED.A1T0 RZ, [UR4], RZ ;  /* 0x000000ffffff79a7 */ /* 0x000fe20008100404 */
[----:B------:R-:W-:Y:S05]  /*1ed0*/  @P1 BRA `(.L_x_28) ;  /* 0x0000000000041947 */ /* 0x000fea0003800000 */
[----:B------:R-:W-:Y:S01]  /*1ee0*/  BPT.TRAP 0x1 ;  /* 0x000000040000795c */ /* 0x000fe20000300000 */
.L_x_28:
[----:B------:R-:W-:Y:S01]  /*1ef0*/  UIADD3 UR8, UR8, 0x1, URZ ;  /* 0x0000000108087890 */ /* 0x000fe2000fffe03f */
[C---:B------:R-:W-:Y:S01]  /*1f00*/  ISETP.GT.AND P1, PT, R0.reuse, 0x1, PT ;  /* 0x000000010000780c */ /* 0x040fe20003f24270 */
[----:B------:R-:W-:Y:S01]  /*1f10*/  UIADD3 UR9, UR9, 0x1, URZ ;  /* 0x0000000109097890 */ /* 0x000fe2000fffe03f */
[----:B------:R-:W-:Y:S01]  /*1f20*/  VIADD R0, R0, 0xffffffff ;  /* 0xffffffff00007836 */ /* 0x000fe20000000000 */
[----:B------:R-:W-:Y:S02]  /*1f30*/  UISETP.NE.AND UP0, UPT, UR8, 0x25, UPT ;  /* 0x000000250800788c */ /* 0x000fe4000bf05270 */
[----:B------:R-:W-:Y:S02]  /*1f40*/  UISETP.NE.AND UP1, UPT, UR9, 0x25, UPT ;  /* 0x000000250900788c */ /* 0x000fe4000bf25270 */
[----:B------:R-:W-:Y:S02]  /*1f50*/  USEL UR4, URZ, 0x1, UP0 ;  /* 0x000000013f047887 */ /* 0x000fe40008000000 */
[----:B------:R-:W-:-:S02]  /*1f60*/  USEL UR8, UR8, URZ, UP0 ;  /* 0x0000003f08087287 */ /* 0x000fc40008000000 */
[----:B------:R-:W-:Y:S02]  /*1f70*/  USEL UR9, UR9, URZ, UP1 ;  /* 0x0000003f09097287 */ /* 0x000fe40008800000 */
[----:B------:R-:W-:Y:S01]  /*1f80*/  LOP3.LUT R5, R5, UR4, RZ, 0x3c, !PT ;  /* 0x0000000405057c12 */ /* 0x000fe2000f8e3cff */
[----:B------:R-:W-:Y:S09]  /*1f90*/  @P1 BRA `(.L_x_29) ;  /* 0xfffffffc006c1947 */ /* 0x000ff2000383ffff */
.L_x_22:
[----:B-12---:R-:W1:Y:S01]  /*1fa0*/  LDC R0, c[0x0][0x28c] ;  /* 0x0000a300ff007b82 */ /* 0x006e620000000800 */
[----:B------:R-:W-:-:S04]  /*1fb0*/  IMAD.U32 R3, RZ, RZ, UR47 ;  /* 0x0000002fff037e24 */ /* 0x000fc8000f8e00ff */
[----:B------:R2:W-:Y:S01]  /*1fc0*/  SYNCS.ARRIVE.TRANS64.A1T0 RZ, [R3+UR46], RZ ;  /* 0x000000ff03ff79a7 */ /* 0x0005e2000810002e */
[----:B-1----:R-:W-:-:S13]  /*1fd0*/  ISETP.GE.AND P1, PT, R0, 0x1, PT ;  /* 0x000000010000780c */ /* 0x002fda0003f26270 */
[----:B--2---:R-:W-:Y:S05]  /*1fe0*/  @!P1 BRA `(.L_x_30) ;  /* 0x00000000003c9947 */ /* 0x004fea0003800000 */
[----:B------:R-:W-:Y:S05]  /*1ff0*/  @!P0 BRA `(.L_x_31) ;  /* 0x0000000000048947 */ /* 0x000fea0003800000 */
[----:B------:R-:W-:Y:S01]  /*2000*/  BPT.TRAP 0x1 ;  /* 0x000000040000795c */ /* 0x000fe20000300000 */
.L_x_31:
[----:B------:R-:W-:Y:S01]  /*2010*/  UIADD3 UR6, UR39, UR42, URZ ;  /* 0x0000002a27067290 */ /* 0x000fe2000fffe03f */
[----:B------:R-:W-:-:S03]  /*2020*/  ISETP.GT.U32.AND P0, PT, R23, 0x1, PT ;  /* 0x000000011700780c */ /* 0x000fc60003f04070 */
[----:B------:R-:W-:-:S04]  /*2030*/  UIMAD.WIDE.U32 UR4, UR6, -0x45306eb3, URZ ;  /* 0xbacf914d060478a5 */ /* 0x000fc8000f8e003f */
[----:B------:R-:W-:-:S04]  /*2040*/  UIADD3 UR4, UR6, -UR5, URZ ;  /* 0x8000000506047290 */ /* 0x000fc8000fffe03f */
[----:B------:R-:W-:-:S04]  /*2050*/  ULEA.HI UR4, UR4, UR5, URZ, 0x1f ;  /* 0x0000000504047291 */ /* 0x000fc8000f8ff83f */
[----:B------:R-:W-:-:S04]  /*2060*/  USHF.R.U32.HI UR4, URZ, 0x5, UR4 ;  /* 0x000000053f047899 */ /* 0x000fc80008011604 */
[----:B------:R-:W-:-:S04]  /*2070*/  UIMAD UR4, UR4, -0x25, UR6 ;  /* 0xffffffdb040478a4 */ /* 0x000fc8000f8e0206 */
[----:B------:R-:W-:-:S04]  /*2080*/  ULEA UR4, UR4, UR41, 0x3 ;  /* 0x0000002904047291 */ /* 0x000fc8000f8e183f */
[----:B------:R-:W-:-:S04]  /*2090*/  UIADD3 UR4, UR4, 0x128, URZ ;  /* 0x0000012804047890 */ /* 0x000fc8000fffe03f */
[----:B------:R-:W-:-:S09]  /*20a0*/  UPRMT UR4, URZ, 0x654, UR4 ;  /* 0x000006543f047896 */ /* 0x000fd20008000004 */
[----:B------:R-:W-:Y:S01]  /*20b0*/  SYNCS.ARRIVE.TRANS64.RED.A1T0 RZ, [UR4], RZ ;  /* 0x000000ffffff79a7 */ /* 0x000fe20008100404 */
[----:B------:R-:W-:Y:S05]  /*20c0*/  @P0 BRA `(.L_x_30) ;  /* 0x0000000000040947 */ /* 0x000fea0003800000 */
[----:B------:R-:W-:Y:S01]  /*20d0*/  BPT.TRAP 0x1 ;  /* 0x000000040000795c */ /* 0x000fe20000300000 */
.L_x_30:
[----:B------:R-:W-:Y:S01]  /*20e0*/  SHF.L.U32 R0, R102, 0x1f, RZ ;  /* 0x0000001f66007819 */ /* 0x000fe200000006ff */
[----:B------:R-:W-:Y:S01]  /*20f0*/  UIADD3 UR39, UR39, UR45, URZ ;  /* 0x0000002d27277290 */ /* 0x000fe2000fffe03f */
[----:B0-----:R-:W-:Y:S01]  /*2100*/  SHF.R.S32.HI R11, RZ, 0x1f, R19 ;  /* 0x0000001fff0b7819 */ /* 0x001fe20000011413 */
[----:B------:R-:W-:Y:S01]  /*2110*/  UISETP.GE.U32.AND UP1, UPT, UR45, 0x25, UPT ;  /* 0x000000252d00788c */ /* 0x000fe2000bf26070 */
[----:B------:R-:W0:Y:S01]  /*2120*/  SYNCS.PHASECHK.TRANS64.TRYWAIT P0, [UR43+0x8], R0 ;  /* 0x00000800ff0075a7 */ /* 0x000e22000800016b */
[----:B------:R-:W-:Y:S02]  /*2130*/  UISETP.GT.U32.AND UP0, UPT, UR39, 0x24, UPT ;  /* 0x000000242700788c */ /* 0x000fe4000bf04070 */
[----:B------:R-:W-:Y:S02]  /*2140*/  UIMAD.WIDE.U32 UR4, UR39, -0x45306eb3, URZ ;  /* 0xbacf914d270478a5 */ /* 0x000fe4000f8e003f */
[----:B------:R-:W-:Y:S02]  /*2150*/  UISETP.LT.U32.AND UP0, UPT, UR45, 0x25, UP0 ;  /* 0x000000252d00788c */ /* 0x000fe40008701070 */
[----:B------:R-:W-:-:S02]  /*2160*/  UIADD3 UR4, UR39, -UR5, URZ ;  /* 0x8000000527047290 */ /* 0x000fc4000fffe03f */
[----:B------:R-:W-:Y:S02]  /*2170*/  USEL UR6, URZ, 0x1, !UP0 ;  /* 0x000000013f067887 */ /* 0x000fe4000c000000 */
[----:B------:R-:W-:Y:S02]  /*2180*/  ULEA.HI UR4, UR4, UR5, URZ, 0x1f ;  /* 0x0000000504047291 */ /* 0x000fe4000f8ff83f */
[----:B------:R-:W-:Y:S02]  /*2190*/  ULOP3.LUT UR38, UR38, UR6, URZ, 0x3c, !UPT ;  /* 0x0000000626267292 */ /* 0x000fe4000f8e3c3f */
[----:B------:R-:W-:-:S04]  /*21a0*/  USHF.R.U32.HI UR4, URZ, 0x5, UR4 ;  /* 0x000000053f047899 */ /* 0x000fc80008011604 */
[----:B------:R-:W-:Y:S02]  /*21b0*/  @UP1 ULOP3.LUT UR38, UR38, 0x1, UR4, 0x78, !UPT ;  /* 0x0000000126261892 */ /* 0x000fe4000f8e7804 */
[----:B------:R-:W-:Y:S01]  /*21c0*/  UIMAD UR39, UR4, -0x25, UR39 ;  /* 0xffffffdb042778a4 */ /* 0x000fe2000f8e0227 */
[----:B0-----:R-:W-:Y:S11]  /*21d0*/  @!P0 BRA `(.L_x_32) ;  /* 0x0000006800948947 */ /* 0x001ff60003800000 */
.L_x_219:
[----:B------:R-:W-:Y:S01]  /*21e0*/  IMAD.SHL.U32 R7, R22, 0x40, RZ ;  /* 0x0000004016077824 */ /* 0x000fe200078e00ff */
[----:B------:R-:W-:Y:S01]  /*21f0*/  ULDC UR6, c[0x0][0x284] ;  /* 0x0000a10000067ab9 */ /* 0x000fe20000000800 */
[----:B------:R-:W-:Y:S01]  /*2200*/  IMAD.SHL.U32 R12, R18, 0x80, RZ ;  /* 0x00000080120c7824 */ /* 0x000fe200078e00ff */
[----:B------:R-:W-:Y:S01]  /*2210*/  ULDC.64 UR4, c[0x0][0x5d0] ;  /* 0x0001740000047ab9 */ /* 0x000fe20000000a00 */
[----:B------:R-:W-:Y:S01]  /*2220*/  IMAD.WIDE R20, R22, 0x40, R90 ;  /* 0x0000004016147825 */ /* 0x000fe200078e025a */
[----:B------:R-:W-:Y:S01]  /*2230*/  ISETP.GE.AND P0, PT, R7, UR6, PT ;  /* 0x0000000607007c0c */ /* 0x000fe2000bf06270 */
[----:B------:R-:W-:Y:S01]  /*2240*/  ULDC UR6, c[0x0][0x288] ;  /* 0x0000a20000067ab9 */ /* 0x000fe20000000800 */
[----:B------:R-:W-:Y:S01]  /*2250*/  SHF.R.S32.HI R13, RZ, 0x1f, R12 ;  /* 0x0000001fff0d7819 */ /* 0x000fe2000001140c */
[----:B0-----:R-:W-:Y:S01]  /*2260*/  IMAD R0, R11, UR4, RZ ;  /* 0x000000040b007c24 */ /* 0x001fe2000f8e02ff */
[----:B------:R-:W-:Y:S01]  /*2270*/  ISETP.GE.OR P0, PT, R12, UR6, P0 ;  /* 0x000000060c007c0c */ /* 0x000fe20008706670 */
[----:B------:R-:W-:-:S04]  /*2280*/  IMAD.WIDE.U32 R4, R19, UR4, R92 ;  /* 0x0000000413047c25 */ /* 0x000fc8000f8e005c */
[----:B------:R-:W-:Y:S01]  /*2290*/  IMAD R3, R19, UR5, R0 ;  /* 0x0000000513037c24 */ /* 0x000fe2000f8e0200 */
[----:B------:R-:W-:Y:S01]  /*22a0*/  IADD3 R4, P1, R12, R4, RZ ;  /* 0x000000040c047210 */ /* 0x000fe20007f3e0ff */
[----:B------:R-:W-:Y:S02]  /*22b0*/  ULDC.64 UR4, c[0x0][0x5c8] ;  /* 0x0001720000047ab9 */ /* 0x000fe40000000a00 */
[----:B------:R-:W-:Y:S01]  /*22c0*/  IMAD R9, R21, UR4, RZ ;  /* 0x0000000415097c24 */ /* 0x000fe2000f8e02ff */
[----:B------:R-:W-:-:S03]  /*22d0*/  IADD3.X R5, R13, R5, R3, P1, !PT ;  /* 0x000000050d057210 */ /* 0x000fc60000ffe403 */
[C---:B------:R-:W-:Y:S02]  /*22e0*/  IMAD R9, R20.reuse, UR5, R9 ;  /* 0x0000000514097c24 */ /* 0x040fe4000f8e0209 */
[----:B------:R-:W-:Y:S01]  /*22f0*/  IMAD.WIDE.U32 R104, R20, UR4, R4 ;  /* 0x0000000414687c25 */ /* 0x000fe2000f8e0004 */
[----:B------:R-:W-:Y:S06]  /*2300*/  @P0 BRA `(.L_x_33) ;  /* 0x0000003c00dc0947 */ /* 0x000fec0003800000 */
[----:B-----5:R-:W-:Y:S01]  /*2310*/  FSETP.NEU.AND P0, PT, R89, RZ, PT ;  /* 0x000000ff5900720b */ /* 0x020fe20003f0d000 */
[----:B------:R-:W-:Y:S01]  /*2320*/  IMAD.IADD R3, R97, 0x1, -R12 ;  /* 0x0000000161037824 */ /* 0x000fe200078e0a0c */
[----:B------:R-:W-:Y:S01]  /*2330*/  BSSY B0, `(.L_x_33) ;  /* 0x00003f4000007945 */ /* 0x000fe20003800000 */
[----:B------:R-:W-:Y:S02]  /*2340*/  IMAD.IADD R0, R100, 0x1, -R7 ;  /* 0x0000000164007824 */ /* 0x000fe400078e0a07 */
[----:B------:R-:W-:Y:S01]  /*2350*/  IMAD.IADD R9, R105, 0x1, R9 ;  /* 0x0000000169097824 */ /* 0x000fe200078e0209 */
[----:B------:R-:W-:-:S04]  /*2360*/  ISETP.GT.AND P2, PT, R3, RZ, PT ;  /* 0x000000ff0300720c */ /* 0x000fc80003f44270 */
[----:B------:R-:W-:-:S03]  /*2370*/  ISETP.GT.AND P1, PT, R0, RZ, P2 ;  /* 0x000000ff0000720c */ /* 0x000fc60001724270 */
[----:B------:R-:W-:Y:S10]  /*2380*/  @!P0 BRA `(.L_x_34) ;  /* 0x0000002c00208947 */ /* 0x000ff40003800000 */
[----:B------:R-:W0:Y:S01]  /*2390*/  LDC.64 R106, c[0x0][0x5b8] ;  /* 0x00016e00ff6a7b82 */ /* 0x000e220000000a00 */
[----:B------:R-:W-:-:S07]  /*23a0*/  ULDC.64 UR4, c[0x0][0x5c0] ;  /* 0x0001700000047ab9 */ /* 0x000fce0000000a00 */
[----:B------:R-:W1:Y:S08]  /*23b0*/  LDC.64 R108, c[0x0][0x5b0] ;  /* 0x00016c00ff6c7b82 */ /* 0x000e700000000a00 */
[----:B------:R-:W2:Y:S01]  /*23c0*/  LDC.64 R110, c[0x0][0x5a8] ;  /* 0x00016a00ff6e7b82 */ /* 0x000ea20000000a00 */
[-C--:B0-----:R-:W-:Y:S02]  /*23d0*/  IMAD R6, R11, R106.reuse, RZ ;  /* 0x0000006a0b067224 */ /* 0x081fe400078e02ff */
[----:B------:R-:W-:-:S04]  /*23e0*/  IMAD.WIDE.U32 R4, R19, R106, R92 ;  /* 0x0000006a13047225 */ /* 0x000fc800078e005c */
[----:B------:R-:W-:Y:S01]  /*23f0*/  IMAD R103, R19, R107, R6 ;  /* 0x0000006b13677224 */ /* 0x000fe200078e0206 */
[----:B------:R-:W-:Y:S01]  /*2400*/  IADD3 R6, P0, R12, R4, RZ ;  /* 0x000000040c067210 */ /* 0x000fe20007f1e0ff */
[----:B-1----:R-:W-:-:S03]  /*2410*/  IMAD R4, R21, R108, RZ ;  /* 0x0000006c15047224 */ /* 0x002fc600078e02ff */
[----:B------:R-:W-:Y:S01]  /*2420*/  IADD3.X R7, R13, R5, R103, P0, !PT ;  /* 0x000000050d077210 */ /* 0x000fe200007fe467 */
[C---:B------:R-:W-:Y:S02]  /*2430*/  IMAD R105, R20.reuse, R109, R4 ;  /* 0x0000006d14697224 */ /* 0x040fe400078e0204 */
[----:B------:R-:W-:-:S04]  /*2440*/  IMAD.WIDE.U32 R4, R20, R108, R6 ;  /* 0x0000006c14047225 */ /* 0x000fc800078e0006 */
[----:B------:R-:W-:Y:S01]  /*2450*/  IMAD.IADD R5, R5, 0x1, R105 ;  /* 0x0000000105057824 */ /* 0x000fe200078e0269 */
[----:B--2---:R-:W-:-:S04]  /*2460*/  LEA R10, P0, R4, R110, 0x1 ;  /* 0x0000006e040a7211 */ /* 0x004fc800078008ff */
[----:B------:R-:W-:-:S05]  /*2470*/  LEA.HI.X R11, R4, R111, R5, 0x1, P0 ;  /* 0x0000006f040b7211 */ /* 0x000fca00000f0c05 */
[----:B------:R-:W2:Y:S01]  /*2480*/  @P1 LDG.E.LTC128B.U16 R18, desc[UR36][R10.64] ;  /* 0x000000240a121981 */ /* 0x000ea2000c1e1520 */
[----:B------:R-:W-:Y:S01]  /*2490*/  IMAD.WIDE.U32 R4, R20, R108, R12 ;  /* 0x0000006c14047225 */ /* 0x000fe200078e000c */
[----:B------:R-:W-:Y:S02]  /*24a0*/  BSSY B1, `(.L_x_35) ;  /* 0x0000015000017945 */ /* 0x000fe40003800000 */
[----:B------:R-:W-:-:S04]  /*24b0*/  IADD3 R14, P0, R92, R4, RZ ;  /* 0x000000045c0e7210 */ /* 0x000fc80007f1e0ff */
[----:B------:R-:W-:Y:S02]  /*24c0*/  IADD3.X R15, R93, R105, R5, P0, !PT ;  /* 0x000000695d0f7210 */ /* 0x000fe400007fe405 */
[----:B------:R-:W-:Y:S01]  /*24d0*/  LEA R8, P0, R104, UR4, 0x1 ;  /* 0x0000000468087c11 */ /* 0x000fe2000f8008ff */
[----:B------:R-:W-:-:S03]  /*24e0*/  IMAD.WIDE.U32 R14, R19, R106, R14 ;  /* 0x0000006a130e7225 */ /* 0x000fc600078e000e */
[----:B------:R-:W-:Y:S02]  /*24f0*/  LEA.HI.X R9, R104, UR5, R9, 0x1, P0 ;  /* 0x0000000568097c11 */ /* 0x000fe400080f0c09 */
[----:B------:R-:W-:-:S04]  /*2500*/  ISETP.GT.AND P0, PT, R3, 0x1, PT ;  /* 0x000000010300780c */ /* 0x000fc80003f04270 */
[----:B------:R-:W-:Y:S01]  /*2510*/  ISETP.GT.AND P3, PT, R0, RZ, P0 ;  /* 0x000000ff0000720c */ /* 0x000fe20000764270 */
[----:B--2---:R-:W-:-:S05]  /*2520*/  HADD2.F32 R4, -RZ, R18.H0_H0 ;  /* 0x20000012ff047230 */ /* 0x004fca0000004100 */
[----:B------:R-:W-:Y:S01]  /*2530*/  FMUL R5, R4, R89 ;  /* 0x0000005904057220 */ /* 0x000fe20000400000 */
[----:B------:R-:W-:-:S03]  /*2540*/  LEA R4, P4, R14, R110, 0x1 ;  /* 0x0000006e0e047211 */ /* 0x000fc600078808ff */
[----:B------:R-:W-:-:S05]  /*2550*/  FFMA R5, R24, R88, R5 ;  /* 0x0000005818057223 */ /* 0x000fca0000000005 */
[----:B------:R-:W-:Y:S01]  /*2560*/  F2FP.F16.F32.PACK_AB R10, RZ, R5 ;  /* 0x00000005ff0a723e */ /* 0x000fe200000000ff */
[----:B------:R-:W-:-:S03]  /*2570*/  IMAD.IADD R5, R103, 0x1, R15 ;  /* 0x0000000167057824 */ /* 0x000fc600078e020f */
[----:B------:R-:W-:Y:S01]  /*2580*/  PRMT R11, R10, 0x7610, R11 ;  /* 0x000076100a0b7816 */ /* 0x000fe2000000000b */
[----:B------:R-:W-:Y:S01]  /*2590*/  IMAD.SHL.U32 R10, R108, 0x8, RZ ;  /* 0x000000086c0a7824 */ /* 0x000fe200078e00ff */
[----:B------:R-:W-:-:S03]  /*25a0*/  LEA.HI.X R5, R14, R111, R5, 0x1, P4 ;  /* 0x0000006f0e057211 */ /* 0x000fc600020f0c05 */
[----:B------:R0:W-:Y:S02]  /*25b0*/  @P1 STG.E.U16 desc[UR36][R8.64], R11 ;  /* 0x0000000b08001986 */ /* 0x0001e4000c101524 */
[----:B0-----:R-:W-:Y:S01]  /*25c0*/  SHF.L.U64.HI R11, R108, 0x3, R109 ;  /* 0x000000036c0b7819 */ /* 0x001fe2000001026d */
[----:B------:R-:W-:Y:S06]  /*25d0*/  @!P3 BRA `(.L_x_36) ;  /* 0x000000000004b947 */ /* 0x000fec0003800000 */
[----:B------:R0:W5:Y:S02]  /*25e0*/  LDG.E.LTC128B.U16 R18, desc[UR36][R4.64+0x2] ;  /* 0x0000022404127981 */ /* 0x000164000c1e1520 */
.L_x_36:
[----:B------:R-:W-:Y:S05]  /*25f0*/  BSYNC B1 ;  /* 0x0000000000017941 */ /* 0x000fea0003800000 */
.L_x_35:
[----:B------:R-:W-:Y:S01]  /*2600*/  IMAD.WIDE.U32 R10, R20, R108, R10 ;  /* 0x0000006c140a7225 */ /* 0x000fe200078e000a */
[----:B------:R-:W-:-:S03]  /*2610*/  ISETP.GT.AND P2, PT, R0, 0x8, P2 ;  /* 0x000000080000780c */ /* 0x000fc60001744270 */
[----:B-----5:R-:W-:Y:S01]  /*2620*/  HADD2.F32 R14, -RZ, R18.H0_H0 ;  /* 0x20000012ff0e7230 */ /* 0x020fe20000004100 */
[----:B------:R-:W-:Y:S01]  /*2630*/  IADD3 R6, P1, R6, R10, RZ ;  /* 0x0000000a06067210 */ /* 0x000fe20007f3e0ff */
[----:B------:R-:W-:-:S03]  /*2640*/  IMAD.IADD R105, R105, 0x1, R11 ;  /* 0x0000000169697824 */ /* 0x000fc600078e020b */
[----:B------:R-:W-:Y:S01]  /*2650*/  FMUL R14, R14, R89 ;  /* 0x000000590e0e7220 */ /* 0x000fe20000400000 */
[----:B------:R-:W-:-:S03]  /*2660*/  IMAD.X R7, R105, 0x1, R7, P1 ;  /* 0x0000000169077824 */ /* 0x000fc600008e0607 */
[----:B------:R-:W-:Y:S01]  /*2670*/  FFMA R25, R25, R88, R14 ;  /* 0x0000005819197223 */ /* 0x000fe2000000000e */
[----:B------:R-:W-:-:S04]  /*2680*/  LEA R14, P1, R6, R110, 0x1 ;  /* 0x0000006e060e7211 */ /* 0x000fc800078208ff */
[----:B------:R-:W-:Y:S01]  /*2690*/  LEA.HI.X R15, R6, R111, R7, 0x1, P1 ;  /* 0x0000006f060f7211 */ /* 0x000fe200008f0c07 */
[----:B------:R-:W-:Y:S01]  /*26a0*/  @P3 IMAD.MOV.U32 R6, RZ, RZ, R8 ;  /* 0x000000ffff063224 */ /* 0x000fe200078e0008 */
[----:B------:R-:W-:Y:S01]  /*26b0*/  F2FP.F16.F32.PACK_AB R25, RZ, R25 ;  /* 0x00000019ff19723e */ /* 0x000fe200000000ff */
[----:B------:R-:W-:-:S05]  /*26c0*/  @P3 IMAD.MOV.U32 R7, RZ, RZ, R9 ;  /* 0x000000ffff073224 */ /* 0x000fca00078e0009 */
[----:B------:R1:W-:Y:S04]  /*26d0*/  @P3 STG.E.U16 desc[UR36][R6.64+0x2], R25 ;  /* 0x0000021906003986 */ /* 0x0003e8000c101524 */
[----:B------:R-:W2:Y:S01]  /*26e0*/  @P2 LDG.E.LTC128B.U16 R18, desc[UR36][R14.64] ;  /* 0x000000240e122981 */ /* 0x000ea2000c1e1520 */
[----:B------:R-:W-:Y:S01]  /*26f0*/  IADD3 R12, P1, P3, R92, R10, R12 ;  /* 0x0000000a5c0c7210 */ /* 0x000fe20007b3e00c */
[----:B------:R-:W-:Y:S01]  /*2700*/  BSSY B1, `(.L_x_37) ;  /* 0x0000011000017945 */ /* 0x000fe20003800000 */
[----:B------:R-:W-:Y:S02]  /*2710*/  ISETP.GT.AND P0, PT, R0, 0x8, P0 ;  /* 0x000000080000780c */ /* 0x000fe40000704270 */
[----:B------:R-:W-:-:S03]  /*2720*/  IADD3.X R13, R93, R105, R13, P1, P3 ;  /* 0x000000695d0d7210 */ /* 0x000fc60000fe640d */
[----:B------:R-:W-:Y:S01]  /*2730*/  IMAD.WIDE.U32 R12, R19, R106, R12 ;  /* 0x0000006a130c7225 */ /* 0x000fe200078e000c */
[----:B------:R-:W-:-:S03]  /*2740*/  SHF.L.U64.HI R19, R96, 0x1, R95 ;  /* 0x0000000160137819 */ /* 0x000fc6000001025f */
[----:B------:R-:W-:Y:S01]  /*2750*/  IMAD.IADD R13, R103, 0x1, R13 ;  /* 0x00000001670d7824 */ /* 0x000fe200078e020d */
[----:B-1----:R-:W-:-:S04]  /*2760*/  LEA R6, P3, R12, R110, 0x1 ;  /* 0x0000006e0c067211 */ /* 0x002fc800078608ff */
[----:B------:R-:W-:Y:S01]  /*2770*/  LEA.HI.X R7, R12, R111, R13, 0x1, P3 ;  /* 0x0000006f0c077211 */ /* 0x000fe200018f0c0d */
[----:B--2---:R-:W-:-:S05]  /*2780*/  HADD2.F32 R10, -RZ, R18.H0_H0 ;  /* 0x20000012ff0a7230 */ /* 0x004fca0000004100 */
[----:B------:R-:W-:Y:S01]  /*2790*/  FMUL R11, R10, R89 ;  /* 0x000000590a0b7220 */ /* 0x000fe20000400000 */
[----:B------:R-:W-:-:S03]  /*27a0*/  LEA R10, P1, R96, R8, 0x1 ;  /* 0x00000008600a7211 */ /* 0x000fc600078208ff */
[----:B------:R-:W-:-:S05]  /*27b0*/  FFMA R11, R26, R88, R11 ;  /* 0x000000581a0b7223 */ /* 0x000fca000000000b */
[----:B------:R-:W-:Y:S01]  /*27c0*/  F2FP.F16.F32.PACK_AB R14, RZ, R11 ;  /* 0x0000000bff0e723e */ /* 0x000fe200000000ff */
[----:B------:R-:W-:-:S05]  /*27d0*/  IMAD.X R11, R19, 0x1, R9, P1 ;  /* 0x00000001130b7824 */ /* 0x000fca00008e0609 */
[----:B------:R1:W-:Y:S01]  /*27e0*/  @P2 STG.E.U16 desc[UR36][R10.64], R14 ;  /* 0x0000000e0a002986 */ /* 0x0003e2000c101524 */
[----:B------:R-:W-:Y:S05]  /*27f0*/  @!P0 BRA `(.L_x_38) ;  /* 0x0000000000048947 */ /* 0x000fea0003800000 */
[----:B------:R2:W5:Y:S02]  /*2800*/  LDG.E.LTC128B.U16 R18, desc[UR36][R6.64+0x2] ;  /* 0x0000022406127981 */ /* 0x000564000c1e1520 */
.L_x_38:
[----:B------:R-:W-:Y:S05]  /*2810*/  BSYNC B1 ;  /* 0x0000000000017941 */ /* 0x000fea0003800000 */
.L_x_37:
[----:B-----5:R-:W-:Y:S01]  /*2820*/  HADD2.F32 R12, -RZ, R18.H0_H0 ;  /* 0x20000012ff0c7230 */ /* 0x020fe20000004100 */
[----:B------:R-:W-:Y:S01]  /*2830*/  ISETP.GT.AND P1, PT, R3, 0x8, PT ;  /* 0x000000080300780c */ /* 0x000fe20003f24270 */
[----:B------:R-:W-:Y:S03]  /*2840*/  BSSY B1, `(.L_x_39) ;  /* 0x0000008000017945 */ /* 0x000fe60003800000 */
[----:B------:R-:W-:Y:S01]  /*2850*/  FMUL R12, R12, R89 ;  /* 0x000000590c0c7220 */ /* 0x000fe20000400000 */
[----:B------:R-:W-:-:S03]  /*2860*/  ISETP.GT.AND P2, PT, R0, RZ, P1 ;  /* 0x000000ff0000720c */ /* 0x000fc60000f44270 */
[----:B------:R-:W-:-:S05]  /*2870*/  FFMA R12, R27, R88, R12 ;  /* 0x000000581b0c7223 */ /* 0x000fca000000000c */
[----:B------:R-:W-:-:S05]  /*2880*/  F2FP.F16.F32.PACK_AB R12, RZ, R12 ;  /* 0x0000000cff0c723e */ /* 0x000fca00000000ff */
[----:B------:R3:W-:Y:S01]  /*2890*/  @P0 STG.E.U16 desc[UR36][R10.64+0x2], R12 ;  /* 0x0000020c0a000986 */ /* 0x0007e2000c101524 */
[----:B------:R-:W-:Y:S05]  /*28a0*/  @!P2 BRA `(.L_x_40) ;  /* 0x000000000004a947 */ /* 0x000fea0003800000 */
[----:B------:R4:W5:Y:S02]  /*28b0*/  LDG.E.LTC128B.U16 R18, desc[UR36][R4.64+0x10] ;  /* 0x0000102404127981 */ /* 0x000964000c1e1520 */
.L_x_40:
[----:B------:R-:W-:Y:S05]  /*28c0*/  BSYNC B1 ;  /* 0x0000000000017941 */ /* 0x000fea0003800000 */
.L_x_39:
[----:B---3-5:R-:W-:Y:S01]  /*28d0*/  HADD2.F32 R12, -RZ, R18.H0_H0 ;  /* 0x20000012ff0c7230 */ /* 0x028fe20000004100 */
        /* <DEDUP_REMOVED lines=9> */
.L_x_42:
[----:B------:R-:W-:Y:S05]  /*2970*/  BSYNC B1 ;  /* 0x0000000000017941 */ /* 0x000fea0003800000 */
.L_x_41:
[----:B-----5:R-:W-:Y:S01]  /*2980*/  HADD2.F32 R12, -RZ, R18.H0_H0 ;  /* 0x20000012ff0c7230 */ /* 0x020fe20000004100 */
[----:B------:R-:W-:Y:S01]  /*2990*/  ISETP.GT.AND P1, PT, R0, 0x8, P1 ;  /* 0x000000080000780c */ /* 0x000fe20000f24270 */
[----:B------:R-:W-:Y:S03]  /*29a0*/  BSSY B1, `(.L_x_43) ;  /* 0x0000007000017945 */ /* 0x000fe60003800000 */
[----:B------:R-:W-:-:S04]  /*29b0*/  FMUL R12, R12, R89 ;  /* 0x000000590c0c7220 */ /* 0x000fc80000400000 */
[----:B------:R-:W-:-:S05]  /*29c0*/  FFMA R12, R29, R88, R12 ;  /* 0x000000581d0c7223 */ /* 0x000fca000000000c */
[----:B------:R-:W-:-:S05]  /*29d0*/  F2FP.F16.F32.PACK_AB R12, RZ, R12 ;  /* 0x0000000cff0c723e */ /* 0x000fca00000000ff */
[----:B------:R0:W-:Y:S01]  /*29e0*/  @P3 STG.E.U16 desc[UR36][R8.64+0x12], R12 ;  /* 0x0000120c08003986 */ /* 0x0001e2000c101524 */
[----:B------:R-:W-:Y:S05]  /*29f0*/  @!P1 BRA `(.L_x_44) ;  /* 0x0000000000049947 */ /* 0x000fea0003800000 */
[----:B------:R0:W5:Y:S02]  /*2a00*/  LDG.E.LTC128B.U16 R18, desc[UR36][R6.64+0x10] ;  /* 0x0000102406127981 */ /* 0x000164000c1e1520 */
.L_x_44:
[----:B------:R-:W-:Y:S05]  /*2a10*/  BSYNC B1 ;  /* 0x0000000000017941 */ /* 0x000fea0003800000 */
.L_x_43:
[----:B0----5:R-:W-:Y:S01]  /*2a20*/  HADD2.F32 R12, -RZ, R18.H0_H0 ;  /* 0x20000012ff0c7230 */ /* 0x021fe20000004100 */
[----:B------:R-:W-:Y:S01]  /*2a30*/  ISETP.GT.AND P0, PT, R0, 0x8, P0 ;  /* 0x000000080000780c */ /* 0x000fe20000704270 */
[----:B------:R-:W-:Y:S03]  /*2a40*/  BSSY B1, `(.L_x_45) ;  /* 0x0000007000017945 */ /* 0x000fe60003800000 */
[----:B---3--:R-:W-:-:S04]  /*2a50*/  FMUL R13, R12, R89 ;  /* 0x000000590c0d7220 */ /* 0x008fc80000400000 */
[----:B------:R-:W-:-:S05]  /*2a60*/  FFMA R13, R30, R88, R13 ;  /* 0x000000581e0d7223 */ /* 0x000fca000000000d */
[----:B------:R-:W-:-:S05]  /*2a70*/  F2FP.F16.F32.PACK_AB R13, RZ, R13 ;  /* 0x0000000dff0d723e */ /* 0x000fca00000000ff */
[----:B------:R0:W-:Y:S01]  /*2a80*/  @P1 STG.E.U16 desc[UR36][R10.64+0x10], R13 ;  /* 0x0000100d0a001986 */ /* 0x0001e2000c101524 */
[----:B------:R-:W-:Y:S05]  /*2a90*/  @!P0 BRA `(.L_x_46) ;  /* 0x0000000000048947 */ /* 0x000fea0003800000 */
[----:B------:R3:W5:Y:S02]  /*2aa0*/  LDG.E.LTC128B.U16 R18, desc[UR36][R6.64+0x12] ;  /* 0x0000122406127981 */ /* 0x000764000c1e1520 */
.L_x_46:
[----:B------:R-:W-:Y:S05]  /*2ab0*/  BSYNC B1 ;  /* 0x0000000000017941 */ /* 0x000fea0003800000 */
.L_x_45:
        /* <DEDUP_REMOVED lines=10> */
.L_x_48:
[----:B------:R-:W-:Y:S05]  /*2b60*/  BSYNC B1 ;  /* 0x0000000000017941 */ /* 0x000fea0003800000 */
.L_x_47:
[----:B0----5:R-:W-:Y:S01]  /*2b70*/  HADD2.F32 R12, -RZ, R18.H0_H0 ;  /* 0x20000012ff0c7230 */ /* 0x021fe20000004100 */
        /* <DEDUP_REMOVED lines=9> */
.L_x_50:
[----:B------:R-:W-:Y:S05]  /*2c10*/  BSYNC B1 ;  /* 0x0000000000017941 */ /* 0x000fea0003800000 */
.L_x_49:
        /* <DEDUP_REMOVED lines=9> */
.L_x_52:
[----:B------:R-:W-:Y:S05]  /*2cb0*/  BSYNC B1 ;  /* 0x0000000000017941 */ /* 0x000fea0003800000 */
.L_x_51:
[----:B0----5:R-:W-:Y:S01]  /*2cc0*/  HADD2.F32 R12, -RZ, R18.H0_H0 ;  /* 0x20000012ff0c7230 */ /* 0x021fe20000004100 */
        /* <DEDUP_REMOVED lines=8> */
.L_x_54:
[----:B------:R-:W-:Y:S05]  /*2d50*/  BSYNC B1 ;  /* 0x0000000000017941 */ /* 0x000fea0003800000 */
.L_x_53:
        /* <DEDUP_REMOVED lines=10> */
.L_x_56:
[----:B------:R-:W-:Y:S05]  /*2e00*/  BSYNC B1 ;  /* 0x0000000000017941 */ /* 0x000fea0003800000 */
.L_x_55:
        /* <DEDUP_REMOVED lines=10> */
.L_x_58:
[----:B------:R-:W-:Y:S05]  /*2eb0*/  BSYNC B1 ;  /* 0x0000000000017941 */ /* 0x000fea0003800000 */
.L_x_57:
        /* <DEDUP_REMOVED lines=9> */
.L_x_60:
[----:B------:R-:W-:Y:S05]  /*2f50*/  BSYNC B1 ;  /* 0x0000000000017941 */ /* 0x000fea0003800000 */
.L_x_59:
        /* <DEDUP_REMOVED lines=9> */
.L_x_62:
[----:B------:R-:W-:Y:S05]  /*2ff0*/  BSYNC B1 ;  /* 0x0000000000017941 */ /* 0x000fea0003800000 */
.L_x_61:
        /* <DEDUP_REMOVED lines=10> */
.L_x_64:
[----:B------:R-:W-:Y:S05]  /*30a0*/  BSYNC B1 ;  /* 0x0000000000017941 */ /* 0x000fea0003800000 */
.L_x_63:
        /* <DEDUP_REMOVED lines=10> */
.L_x_66:
[----:B------:R-:W-:Y:S05]  /*3150*/  BSYNC B1 ;  /* 0x0000000000017941 */ /* 0x000fea0003800000 */
.L_x_65:
        /* <DEDUP_REMOVED lines=9> */
.L_x_68:
[----:B------:R-:W-:Y:S05]  /*31f0*/  BSYNC B1 ;  /* 0x0000000000017941 */ /* 0x000fea0003800000 */
.L_x_67:
        /* <DEDUP_REMOVED lines=9> */
.L_x_70:
[----:B------:R-:W-:Y:S05]  /*3290*/  BSYNC B1 ;  /* 0x0000000000017941 */ /* 0x000fea0003800000 */
.L_x_69:
        /* <DEDUP_REMOVED lines=10> */
.L_x_72:
[----:B------:R-:W-:Y:S05]  /*3340*/  BSYNC B1 ;  /* 0x0000000000017941 */ /* 0x000fea0003800000 */
.L_x_71:
        /* <DEDUP_REMOVED lines=10> */
.L_x_74:
[----:B------:R-:W-:Y:S05]  /*33f0*/  BSYNC B1 ;  /* 0x0000000000017941 */ /* 0x000fea0003800000 */
.L_x_73:
        /* <DEDUP_REMOVED lines=9> */
.L_x_76:
[----:B------:R-:W-:Y:S05]  /*3490*/  BSYNC B1 ;  /* 0x0000000000017941 */ /* 0x000fea0003800000 */
.L_x_75:
        /* <DEDUP_REMOVED lines=9> */
.L_x_78:
[----:B------:R-:W-:Y:S05]  /*3530*/  BSYNC B1 ;  /* 0x0000000000017941 */ /* 0x000fea0003800000 */
.L_x_77:
        /* <DEDUP_REMOVED lines=10> */
.L_x_80:
[----:B------:R-:W-:Y:S05]  /*35e0*/  BSYNC B1 ;  /* 0x0000000000017941 */ /* 0x000fea0003800000 */
.L_x_79:
        /* <DEDUP_REMOVED lines=10> */
.L_x_82:
[----:B------:R-:W-:Y:S05]  /*3690*/  BSYNC B1 ;  /* 0x0000000000017941 */ /* 0x000fea0003800000 */
.L_x_81:
        /* <DEDUP_REMOVED lines=9> */
.L_x_84:
[----:B------:R-:W-:Y:S05]  /*3730*/  BSYNC B1 ;  /* 0x0000000000017941 */ /* 0x000fea0003800000 */
.L_x_83:
        /* <DEDUP_REMOVED lines=9> */
.L_x_86:
[----:B------:R-:W-:Y:S05]  /*37d0*/  BSYNC B1 ;  /* 0x0000000000017941 */ /* 0x000fea0003800000 */
.L_x_85:
        /* <DEDUP_REMOVED lines=10> */
.L_x_88:
[----:B------:R-:W-:Y:S05]  /*3880*/  BSYNC B1 ;  /* 0x0000000000017941 */ /* 0x000fea0003800000 */
.L_x_87:
        /* <DEDUP_REMOVED lines=10> */
.L_x_90:
[----:B------:R-:W-:Y:S05]  /*3930*/  BSYNC B1 ;  /* 0x0000000000017941 */ /* 0x000fea0003800000 */
.L_x_89:
        /* <DEDUP_REMOVED lines=9> */
.L_x_92:
[----:B------:R-:W-:Y:S05]  /*39d0*/  BSYNC B1 ;  /* 0x0000000000017941 */ /* 0x000fea0003800000 */
.L_x_91:
        /* <DEDUP_REMOVED lines=9> */
.L_x_94:
[----:B------:R-:W-:Y:S05]  /*3a70*/  BSYNC B1 ;  /* 0x0000000000017941 */ /* 0x000fea0003800000 */
.L_x_93:
        /* <DEDUP_REMOVED lines=10> */
.L_x_96:
[----:B------:R-:W-:Y:S05]  /*3b20*/  BSYNC B1 ;  /* 0x0000000000017941 */ /* 0x000fea0003800000 */
.L_x_95:
        /* <DEDUP_REMOVED lines=10> */
.L_x_98:
[----:B------:R-:W-:Y:S05]  /*3bd0*/  BSYNC B1 ;  /* 0x0000000000017941 */ /* 0x000fea0003800000 */
.L_x_97:
        /* <DEDUP_REMOVED lines=9> */
.L_x_100:
[----:B------:R-:W-:Y:S05]  /*3c70*/  BSYNC B1 ;  /* 0x0000000000017941 */ /* 0x000fea0003800000 */
.L_x_99:
        /* <DEDUP_REMOVED lines=9> */
.L_x_102:
[----:B------:R-:W-:Y:S05]  /*3d10*/  BSYNC B1 ;  /* 0x0000000000017941 */ /* 0x000fea0003800000 */
.L_x_101:
        /* <DEDUP_REMOVED lines=10> */
.L_x_104:
[----:B------:R-:W-:Y:S05]  /*3dc0*/  BSYNC B1 ;  /* 0x0000000000017941 */ /* 0x000fea0003800000 */
.L_x_103:
        /* <DEDUP_REMOVED lines=10> */
.L_x_106:
[----:B------:R-:W-:Y:S05]  /*3e70*/  BSYNC B1 ;  /* 0x0000000000017941 */ /* 0x000fea0003800000 */
.L_x_105:
        /* <DEDUP_REMOVED lines=9> */
.L_x_108:
[----:B------:R-:W-:Y:S05]  /*3f10*/  BSYNC B1 ;  /* 0x0000000000017941 */ /* 0x000fea0003800000 */
.L_x_107:
        /* <DEDUP_REMOVED lines=9> */
.L_x_110:
[----:B------:R-:W-:Y:S05]  /*3fb0*/  BSYNC B1 ;  /* 0x0000000000017941 */ /* 0x000fea0003800000 */
.L_x_109:
        /* <DEDUP_REMOVED lines=10> */
.L_x_112:
[----:B------:R-:W-:Y:S05]  /*4060*/  BSYNC B1 ;  /* 0x0000000000017941 */ /* 0x000fea0003800000 */
.L_x_111:
        /* <DEDUP_REMOVED lines=10> */
.L_x_114:
[----:B------:R-:W-:Y:S05]  /*4110*/  BSYNC B1 ;  /* 0x0000000000017941 */ /* 0x000fea0003800000 */
.L_x_113:
        /* <DEDUP_REMOVED lines=9> */
.L_x_116:
[----:B------:R-:W-:Y:S05]  /*41b0*/  BSYNC B1 ;  /* 0x0000000000017941 */ /* 0x000fea0003800000 */
.L_x_115:
        /* <DEDUP_REMOVED lines=9> */
.L_x_118:
[----:B------:R-:W-:Y:S05]  /*4250*/  BSYNC B1 ;  /* 0x0000000000017941 */ /* 0x000fea0003800000 */
.L_x_117:
        /* <DEDUP_REMOVED lines=10> */
.L_x_120:
[----:B------:R-:W-:Y:S05]  /*4300*/  BSYNC B1 ;  /* 0x0000000000017941 */ /* 0x000fea0003800000 */
.L_x_119:
        /* <DEDUP_REMOVED lines=10> */
.L_x_122:
[----:B------:R-:W-:Y:S05]  /*43b0*/  BSYNC B1 ;  /* 0x0000000000017941 */ /* 0x000fea0003800000 */
.L_x_121:
        /* <DEDUP_REMOVED lines=9> */
.L_x_124:
[----:B------:R-:W-:Y:S05]  /*4450*/  BSYNC B1 ;  /* 0x0000000000017941 */ /* 0x000fea0003800000 */
.L_x_123:
        /* <DEDUP_REMOVED lines=9> */
.L_x_126:
[----:B------:R-:W-:Y:S05]  /*44f0*/  BSYNC B1 ;  /* 0x0000000000017941 */ /* 0x000fea0003800000 */
.L_x_125:
        /* <DEDUP_REMOVED lines=10> */
.L_x_128:
[----:B------:R-:W-:Y:S05]  /*45a0*/  BSYNC B1 ;  /* 0x0000000000017941 */ /* 0x000fea0003800000 */
.L_x_127:
        /* <DEDUP_REMOVED lines=10> */
.L_x_130:
[----:B------:R-:W-:Y:S05]  /*4650*/  BSYNC B1 ;  /* 0x0000000000017941 */ /* 0x000fea0003800000 */
.L_x_129:
        /* <DEDUP_REMOVED lines=9> */
.L_x_132:
[----:B------:R-:W-:Y:S05]  /*46f0*/  BSYNC B1 ;  /* 0x0000000000017941 */ /* 0x000fea0003800000 */
.L_x_131:
        /* <DEDUP_REMOVED lines=9> */
.L_x_134:
[----:B------:R-:W-:Y:S05]  /*4790*/  BSYNC B1 ;  /* 0x0000000000017941 */ /* 0x000fea0003800000 */
.L_x_133:
        /* <DEDUP_REMOVED lines=10> */
.L_x_136:
[----:B------:R-:W-:Y:S05]  /*4840*/  BSYNC B1 ;  /* 0x0000000000017941 */ /* 0x000fea0003800000 */
.L_x_135:
        /* <DEDUP_REMOVED lines=10> */
.L_x_138:
[----:B------:R-:W-:Y:S05]  /*48f0*/  BSYNC B1 ;  /* 0x0000000000017941 */ /* 0x000fea0003800000 */
.L_x_137:
        /* <DEDUP_REMOVED lines=9> */
.L_x_140:
[----:B------:R-:W-:Y:S05]  /*4990*/  BSYNC B1 ;  /* 0x0000000000017941 */ /* 0x000fea0003800000 */
.L_x_139:
        /* <DEDUP_REMOVED lines=9> */
.L_x_142:
[----:B------:R-:W-:Y:S05]  /*4a30*/  BSYNC B1 ;  /* 0x0000000000017941 */ /* 0x000fea0003800000 */
.L_x_141:
        /* <DEDUP_REMOVED lines=10> */
.L_x_144:
[----:B------:R-:W-:Y:S05]  /*4ae0*/  BSYNC B1 ;  /* 0x0000000000017941 */ /* 0x000fea0003800000 */
.L_x_143:
        /* <DEDUP_REMOVED lines=10> */
.L_x_146:
[----:B------:R-:W-:Y:S05]  /*4b90*/  BSYNC B1 ;  /* 0x0000000000017941 */ /* 0x000fea0003800000 */
.L_x_145:
        /* <DEDUP_REMOVED lines=9> */
.L_x_148:
[----:B------:R-:W-:Y:S05]  /*4c30*/  BSYNC B1 ;  /* 0x0000000000017941 */ /* 0x000fea0003800000 */
.L_x_147:
        /* <DEDUP_REMOVED lines=9> */
.L_x_150:
[----:B------:R-:W-:Y:S05]  /*4cd0*/  BSYNC B1 ;  /* 0x0000000000017941 */ /* 0x000fea0003800000 */
.L_x_149:
        /* <DEDUP_REMOVED lines=10> */
.L_x_152:
[----:B------:R-:W-:Y:S05]  /*4d80*/  BSYNC B1 ;  /* 0x0000000000017941 */ /* 0x000fea0003800000 */
.L_x_151:
        /* <DEDUP_REMOVED lines=10> */
.L_x_154:
[----:B------:R-:W-:Y:S05]  /*4e30*/  BSYNC B1 ;  /* 0x0000000000017941 */ /* 0x000fea0003800000 */
.L_x_153:
[----:B0---45:R-:W-:Y:S01]  /*4e40*/  HADD2.F32 R4, -RZ, R18.H0_H0 ;  /* 0x20000012ff047230 */ /* 0x031fe20000004100 */
        /* <DEDUP_REMOVED lines=8> */
.L_x_156:
[----:B------:R-:W-:Y:S05]  /*4ed0*/  BSYNC B1 ;  /* 0x0000000000017941 */ /* 0x000fea0003800000 */
.L_x_155:
[----:B0----5:R-:W-:Y:S01]  /*4ee0*/  HADD2.F32 R4, -RZ, R18.H0_H0 ;  /* 0x20000012ff047230 */ /* 0x021fe20000004100 */
[----:B------:R-:W-:Y:S01]  /*4ef0*/  ISETP.GT.AND P0, PT, R0, 0x8, P0 ;  /* 0x000000080000780c */ /* 0x000fe20000704270 */
[----:B------:R-:W-:Y:S01]  /*4f00*/  @P1 IMAD.MOV.U32 R5, RZ, RZ, R11 ;  /* 0x000000ffff051224 */ /* 0x000fe200078e000b */
[----:B------:R-:W-:Y:S02]  /*4f10*/  BSSY B1, `(.L_x_157) ;  /* 0x0000008000017945 */ /* 0x000fe40003800000 */
[----:B------:R-:W-:Y:S01]  /*4f20*/  FMUL R3, R4, R89 ;  /* 0x0000005904037220 */ /* 0x000fe20000400000 */
[----:B------:R-:W-:-:S03]  /*4f30*/  @P1 IMAD.MOV.U32 R4, RZ, RZ, R10 ;  /* 0x000000ffff041224 */ /* 0x000fc600078e000a */
[----:B------:R-:W-:-:S05]  /*4f40*/  FFMA R3, R86, R88, R3 ;  /* 0x0000005856037223 */ /* 0x000fca0000000003 */
[----:B------:R-:W-:-:S05]  /*4f50*/  F2FP.F16.F32.PACK_AB R3, RZ, R3 ;  /* 0x00000003ff03723e */ /* 0x000fca00000000ff */
[----:B------:R0:W-:Y:S01]  /*4f60*/  @P1 STG.E.U16 desc[UR36][R4.64+0xf0], R3 ;  /* 0x0000f00304001986 */ /* 0x0001e2000c101524 */
[----:B------:R-:W-:Y:S05]  /*4f70*/  @!P0 BRA `(.L_x_158) ;  /* 0x0000000000048947 */ /* 0x000fea0003800000 */
[----:B------:R0:W5:Y:S02]  /*4f80*/  LDG.E.LTC128B.U16 R18, desc[UR36][R6.64+0xf2] ;  /* 0x0000f22406127981 */ /* 0x000164000c1e1520 */
.L_x_158:
[----:B------:R-:W-:Y:S05]  /*4f90*/  BSYNC B1 ;  /* 0x0000000000017941 */ /* 0x000fea0003800000 */
.L_x_157:
[----:B------:R-:W-:Y:S05]  /*4fa0*/  @!P0 BRA `(.L_x_159) ;  /* 0x0000001000b08947 */ /* 0x000fea0003800000 */
[----:B-----5:R-:W-:-:S05]  /*4fb0*/  HADD2.F32 R18, -RZ, R18.H0_H0 ;  /* 0x20000012ff127230 */ /* 0x020fca0000004100 */
[----:B------:R-:W-:-:S04]  /*4fc0*/  FMUL R18, R18, R89 ;  /* 0x0000005912127220 */ /* 0x000fc80000400000 */
[----:B------:R-:W-:-:S05]  /*4fd0*/  FFMA R18, R87, R88, R18 ;  /* 0x0000005857127223 */ /* 0x000fca0000000012 */
[----:B------:R-:W-:-:S05]  /*4fe0*/  F2FP.F16.F32.PACK_AB R18, RZ, R18 ;  /* 0x00000012ff12723e */ /* 0x000fca00000000ff */
[----:B------:R0:W-:Y:S01]  /*4ff0*/  STG.E.U16 desc[UR36][R10.64+0xf2], R18 ;  /* 0x0000f2120a007986 */ /* 0x0001e2000c101524 */
[----:B------:R-:W-:Y:S05]  /*5000*/  BRA `(.L_x_159) ;  /* 0x0000001000987947 */ /* 0x000fea0003800000 */
.L_x_34:
[----:B------:R-:W-:Y:S01]  /*5010*/  ISETP.GT.AND P3, PT, R3, 0x1, PT ;  /* 0x000000010300780c */ /* 0x000fe20003f64270 */
[----:B------:R-:W-:Y:S01]  /*5020*/  ULDC.64 UR4, c[0x0][0x5c0] ;  /* 0x0001700000047ab9 */ /* 0x000fe20000000a00 */
[-C--:B------:R-:W-:Y:S01]  /*5030*/  FMUL R24, R24, R88.reuse ;  /* 0x0000005818187220 */ /* 0x080fe20000400000 */
[----:B------:R-:W-:Y:S01]  /*5040*/  LEA R4, P4, R104, UR4, 0x1 ;  /* 0x0000000468047c11 */ /* 0x000fe2000f8808ff */
[-C--:B------:R-:W-:Y:S01]  /*5050*/  FMUL R25, R25, R88.reuse ;  /* 0x0000005819197220 */ /* 0x080fe20000400000 */
[----:B------:R-:W-:Y:S01]  /*5060*/  ISETP.GT.AND P0, PT, R0, RZ, P3 ;  /* 0x000000ff0000720c */ /* 0x000fe20001f04270 */
[----:B------:R-:W-:Y:S01]  /*5070*/  FMUL R26, R26, R88 ;  /* 0x000000581a1a7220 */ /* 0x000fe20000400000 */
[----:B------:R-:W-:Y:S01]  /*5080*/  F2FP.F16.F32.PACK_AB R24, RZ, R24 ;  /* 0x00000018ff18723e */ /* 0x000fe200000000ff */
[-C--:B------:R-:W-:Y:S01]  /*5090*/  FMUL R27, R27, R88.reuse ;  /* 0x000000581b1b7220 */ /* 0x080fe20000400000 */
[----:B------:R-:W-:Y:S01]  /*50a0*/  LEA.HI.X R5, R104, UR5, R9, 0x1, P4 ;  /* 0x0000000568057c11 */ /* 0x000fe2000a0f0c09 */
[-C--:B------:R-:W-:Y:S01]  /*50b0*/  FMUL R28, R28, R88.reuse ;  /* 0x000000581c1c7220 */ /* 0x080fe20000400000 */
[----:B------:R-:W-:Y:S01]  /*50c0*/  F2FP.F16.F32.PACK_AB R25, RZ, R25 ;  /* 0x00000019ff19723e */ /* 0x000fe200000000ff */
[-C--:B------:R-:W-:Y:S01]  /*50d0*/  FMUL R29, R29, R88.reuse ;  /* 0x000000581d1d7220 */ /* 0x080fe20000400000 */
[----:B------:R-:W-:Y:S01]  /*50e0*/  ISETP.GT.AND P2, PT, R0, 0x8, P2 ;  /* 0x000000080000780c */ /* 0x000fe20001744270 */
[----:B------:R-:W-:Y:S01]  /*50f0*/  @P1 STG.E.U16 desc[UR36][R4.64], R24 ;  /* 0x0000001804001986 */ /* 0x000fe2000c101524 */
[----:B------:R-:W-:Y:S01]  /*5100*/  ISETP.GT.AND P1, PT, R3, 0x8, PT ;  /* 0x000000080300780c */ /* 0x000fe20003f24270 */
[----:B------:R-:W-:Y:S01]  /*5110*/  FMUL R30, R30, R88 ;  /* 0x000000581e1e7220 */ /* 0x000fe20000400000 */
[C---:B------:R-:W-:Y:S01]  /*5120*/  SHF.L.U64.HI R7, R96.reuse, 0x1, R95 ;  /* 0x0000000160077819 */ /* 0x040fe2000001025f */
[----:B------:R-:W-:Y:S01]  /*5130*/  @P0 STG.E.U16 desc[UR36][R4.64+0x2], R25 ;  /* 0x0000021904000986 */ /* 0x000fe2000c101524 */
[----:B------:R-:W-:Y:S01]  /*5140*/  LEA R6, P5, R96, R4, 0x1 ;  /* 0x0000000460067211 */ /* 0x000fe200078a08ff */
[-C--:B------:R-:W-:Y:S01]  /*5150*/  FMUL R31, R31, R88.reuse ;  /* 0x000000581f1f7220 */ /* 0x080fe20000400000 */
[----:B------:R-:W-:Y:S01]  /*5160*/  ISETP.GT.AND P3, PT, R0, 0x8, P3 ;  /* 0x000000080000780c */ /* 0x000fe20001f64270 */
[-C--:B------:R-:W-:Y:S01]  /*5170*/  FMUL R32, R32, R88.reuse ;  /* 0x0000005820207220 */ /* 0x080fe20000400000 */
[----:B------:R-:W-:Y:S01]  /*5180*/  ISETP.GT.AND P0, PT, R3, 0x9, PT ;  /* 0x000000090300780c */ /* 0x000fe20003f04270 */
[----:B------:R-:W-:Y:S01]  /*5190*/  IMAD.X R7, R7, 0x1, R5, P5 ;  /* 0x0000000107077824 */ /* 0x000fe200028e0605 */
[----:B------:R-:W-:Y:S01]  /*51a0*/  ISETP.GT.AND P4, PT, R0, RZ, P1 ;  /* 0x000000ff0000720c */ /* 0x000fe20000f84270 */
[----:B------:R-:W-:Y:S01]  /*51b0*/  FMUL R33, R33, R88 ;  /* 0x0000005821217220 */ /* 0x000fe20000400000 */
[----:B------:R-:W-:Y:S01]  /*51c0*/  F2FP.F16.F32.PACK_AB R26, RZ, R26 ;  /* 0x0000001aff1a723e */ /* 0x000fe200000000ff */
[-C--:B------:R-:W-:Y:S01]  /*51d0*/  FMUL R34, R34, R88.reuse ;  /* 0x0000005822227220 */ /* 0x080fe20000400000 */
[----:B------:R-:W-:Y:S01]  /*51e0*/  ISETP.GT.AND P5, PT, R0, RZ, P0 ;  /* 0x000000ff0000720c */ /* 0x000fe200007a4270 */
[----:B------:R-:W-:Y:S01]  /*51f0*/  FMUL R35, R35, R88 ;  /* 0x0000005823237220 */ /* 0x000fe20000400000 */
[----:B------:R-:W-:Y:S01]  /*5200*/  F2FP.F16.F32.PACK_AB R27, RZ, R27 ;  /* 0x0000001bff1b723e */ /* 0x000fe200000000ff */
[----:B------:R-:W-:Y:S01]  /*5210*/  @P2 STG.E.U16 desc[UR36][R6.64], R26 ;  /* 0x0000001a06002986 */ /* 0x000fe2000c101524 */
[----:B------:R-:W-:Y:S01]  /*5220*/  F2FP.F16.F32.PACK_AB R28, RZ, R28 ;  /* 0x0000001cff1c723e */ /* 0x000fe200000000ff */
[-C--:B------:R-:W-:Y:S01]  /*5230*/  FMUL R36, R36, R88.reuse ;  /* 0x0000005824247220 */ /* 0x080fe20000400000 */
[C---:B------:R-:W-:Y:S01]  /*5240*/  ISETP.GT.AND P2, PT, R0.reuse, 0x8, P1 ;  /* 0x000000080000780c */ /* 0x040fe20000f44270 */
[----:B------:R-:W-:Y:S01]  /*5250*/  @P3 STG.E.U16 desc[UR36][R6.64+0x2], R27 ;  /* 0x0000021b06003986 */ /* 0x000fe2000c101524 */
[----:B------:R-:W-:Y:S01]  /*5260*/  ISETP.GT.AND P1, PT, R3, 0x10, PT ;  /* 0x000000100300780c */ /* 0x000fe20003f24270 */
[-C--:B------:R-:W-:Y:S01]  /*5270*/  FMUL R37, R37, R88.reuse ;  /* 0x0000005825257220 */ /* 0x080fe20000400000 */
[----:B------:R-:W-:Y:S01]  /*5280*/  F2FP.F16.F32.PACK_AB R29, RZ, R29 ;  /* 0x0000001dff1d723e */ /* 0x000fe200000000ff */
[----:B------:R-:W-:Y:S01]  /*5290*/  @P4 STG.E.U16 desc[UR36][R4.64+0x10], R28 ;  /* 0x0000101c04004986 */ /* 0x000fe2000c101524 */
[----:B------:R-:W-:Y:S01]  /*52a0*/  ISETP.GT.AND P3, PT, R0, 0x8, P0 ;  /* 0x000000080000780c */ /* 0x000fe20000764270 */
[-C--:B------:R-:W-:Y:S01]  /*52b0*/  FMUL R38, R38, R88.reuse ;  /* 0x0000005826267220 */ /* 0x080fe20000400000 */
[----:B------:R-:W-:Y:S01]  /*52c0*/  ISETP.GT.AND P0, PT, R3, 0x11, PT ;  /* 0x000000110300780c */ /* 0x000fe20003f04270 */
[----:B------:R-:W-:Y:S01]  /*52d0*/  @P5 STG.E.U16 desc[UR36][R4.64+0x12], R29 ;  /* 0x0000121d04005986 */ /* 0x000fe2000c101524 */
        /* <DEDUP_REMOVED lines=162> */
[----:B------:R-:W-:-:S02]  /*5d00*/  F2FP.F16.F32.PACK_AB R62, RZ, R62 ;  /* 0x0000003eff3e723e */ /* 0x000fc400000000ff */
[C---:B------:R-:W-:Y:S02]  /*5d10*/  ISETP.GT.AND P5, PT, R0.reuse, RZ, P0 ;  /* 0x000000ff0000720c */ /* 0x040fe400007a4270 */
[----:B------:R-:W-:Y:S01]  /*5d20*/  F2FP.F16.F32.PACK_AB R63, RZ, R63 ;  /* 0x0000003fff3f723e */ /* 0x000fe200000000ff */
[----:B------:R-:W-:Y:S01]  /*5d30*/  @P2 STG.E.U16 desc[UR36][R6.64+0x90], R62 ;  /* 0x0000903e06002986 */ /* 0x000fe2000c101524 */
[----:B------:R-:W-:Y:S02]  /*5d40*/  F2FP.F16.F32.PACK_AB R64, RZ, R64 ;  /* 0x00000040ff40723e */ /* 0x000fe400000000ff */
[C---:B------:R-:W-:Y:S01]  /*5d50*/  ISETP.GT.AND P2, PT, R0.reuse, 0x8, P1 ;  /* 0x000000080000780c */ /* 0x040fe20000f44270 */
[----:B------:R-:W-:Y:S01]  /*5d60*/  @P3 STG.E.U16 desc[UR36][R6.64+0x92], R63 ;  /* 0x0000923f06003986 */ /* 0x000fe2000c101524 */
[----:B------:R-:W-:Y:S02]  /*5d70*/  ISETP.GT.AND P1, PT, R3, 0x58, PT ;  /* 0x000000580300780c */ /* 0x000fe40003f24270 */
[----:B------:R-:W-:Y:S01]  /*5d80*/  F2FP.F16.F32.PACK_AB R65, RZ, R65 ;  /* 0x00000041ff41723e */ /* 0x000fe200000000ff */
[----:B------:R-:W-:Y:S01]  /*5d90*/  @P4 STG.E.U16 desc[UR36][R4.64+0xa0], R64 ;  /* 0x0000a04004004986 */ /* 0x000fe2000c101524 */
[----:B------:R-:W-:-:S02]  /*5da0*/  ISETP.GT.AND P3, PT, R0, 0x8, P0 ;  /* 0x000000080000780c */ /* 0x000fc40000764270 */
[----:B------:R-:W-:Y:S01]  /*5db0*/  ISETP.GT.AND P0, PT, R3, 0x59, PT ;  /* 0x000000590300780c */ /* 0x000fe20003f04270 */
[----:B------:R-:W-:Y:S01]  /*5dc0*/  @P5 STG.E.U16 desc[UR36][R4.64+0xa2], R65 ;  /* 0x0000a24104005986 */ /* 0x000fe2000c101524 */
[C---:B------:R-:W-:Y:S02]  /*5dd0*/  ISETP.GT.AND P4, PT, R0.reuse, RZ, P1 ;  /* 0x000000ff0000720c */ /* 0x040fe40000f84270 */
[----:B------:R-:W-:Y:S02]  /*5de0*/  F2FP.F16.F32.PACK_AB R66, RZ, R66 ;  /* 0x00000042ff42723e */ /* 0x000fe400000000ff */
[----:B------:R-:W-:Y:S02]  /*5df0*/  ISETP.GT.AND P5, PT, R0, RZ, P0 ;  /* 0x000000ff0000720c */ /* 0x000fe400007a4270 */
[----:B------:R-:W-:Y:S01]  /*5e00*/  F2FP.F16.F32.PACK_AB R67, RZ, R67 ;  /* 0x00000043ff43723e */ /* 0x000fe200000000ff */
[----:B------:R-:W-:Y:S01]  /*5e10*/  @P2 STG.E.U16 desc[UR36][R6.64+0xa0], R66 ;  /* 0x0000a04206002986 */ /* 0x000fe2000c101524 */
[----:B------:R-:W-:-:S02]  /*5e20*/  F2FP.F16.F32.PACK_AB R68, RZ, R68 ;  /* 0x00000044ff44723e */ /* 0x000fc400000000ff */
[C---:B------:R-:W-:Y:S01]  /*5e30*/  ISETP.GT.AND P2, PT, R0.reuse, 0x8, P1 ;  /* 0x000000080000780c */ /* 0x040fe20000f44270 */
[----:B------:R-:W-:Y:S01]  /*5e40*/  @P3 STG.E.U16 desc[UR36][R6.64+0xa2], R67 ;  /* 0x0000a24306003986 */ /* 0x000fe2000c101524 */
[C---:B------:R-:W-:Y:S02]  /*5e50*/  ISETP.GT.AND P1, PT, R3.reuse, 0x60, PT ;  /* 0x000000600300780c */ /* 0x040fe40003f24270 */
[----:B------:R-:W-:Y:S01]  /*5e60*/  F2FP.F16.F32.PACK_AB R69, RZ, R69 ;  /* 0x00000045ff45723e */ /* 0x000fe200000000ff */
[----:B------:R-:W-:Y:S01]  /*5e70*/  @P4 STG.E.U16 desc[UR36][R4.64+0xb0], R68 ;  /* 0x0000b04404004986 */ /* 0x000fe2000c101524 */
[C---:B------:R-:W-:Y:S02]  /*5e80*/  ISETP.GT.AND P3, PT, R0.reuse, 0x8, P0 ;  /* 0x000000080000780c */ /* 0x040fe40000764270 */
[----:B------:R-:W-:Y:S01]  /*5e90*/  ISETP.GT.AND P0, PT, R3, 0x61, PT ;  /* 0x000000610300780c */ /* 0x000fe20003f04270 */
[----:B------:R-:W-:Y:S01]  /*5ea0*/  @P5 STG.E.U16 desc[UR36][R4.64+0xb2], R69 ;  /* 0x0000b24504005986 */ /* 0x000fe2000c101524 */
[----:B------:R-:W-:-:S02]  /*5eb0*/  ISETP.GT.AND P4, PT, R0, RZ, P1 ;  /* 0x000000ff0000720c */ /* 0x000fc40000f84270 */
[C---:B------:R-:W-:Y:S02]  /*5ec0*/  ISETP.GT.AND P5, PT, R0.reuse, RZ, P0 ;  /* 0x000000ff0000720c */ /* 0x040fe400007a4270 */
[----:B------:R-:W-:Y:S02]  /*5ed0*/  F2FP.F16.F32.PACK_AB R70, RZ, R70 ;  /* 0x00000046ff46723e */ /* 0x000fe400000000ff */
[----:B------:R-:W-:Y:S02]  /*5ee0*/  F2FP.F16.F32.PACK_AB R71, RZ, R71 ;  /* 0x00000047ff47723e */ /* 0x000fe400000000ff */
[----:B------:R-:W-:Y:S01]  /*5ef0*/  F2FP.F16.F32.PACK_AB R72, RZ, R72 ;  /* 0x00000048ff48723e */ /* 0x000fe200000000ff */
[----:B------:R-:W-:Y:S01]  /*5f00*/  @P2 STG.E.U16 desc[UR36][R6.64+0xb0], R70 ;  /* 0x0000b04606002986 */ /* 0x000fe2000c101524 */
[----:B------:R-:W-:Y:S02]  /*5f10*/  F2FP.F16.F32.PACK_AB R73, RZ, R73 ;  /* 0x00000049ff49723e */ /* 0x000fe400000000ff */
[C---:B------:R-:W-:Y:S01]  /*5f20*/  ISETP.GT.AND P1, PT, R0.reuse, 0x8, P1 ;  /* 0x000000080000780c */ /* 0x040fe20000f24270 */
[----:B------:R-:W-:Y:S01]  /*5f30*/  @P3 STG.E.U16 desc[UR36][R6.64+0xb2], R71 ;  /* 0x0000b24706003986 */ /* 0x000fe2000c101524 */
[----:B------:R-:W-:-:S02]  /*5f40*/  ISETP.GT.AND P2, PT, R0, 0x8, P0 ;  /* 0x000000080000780c */ /* 0x000fc40000744270 */
[----:B------:R-:W-:Y:S01]  /*5f50*/  F2FP.F16.F32.PACK_AB R74, RZ, R74 ;  /* 0x0000004aff4a723e */ /* 0x000fe200000000ff */
[----:B------:R-:W-:Y:S01]  /*5f60*/  @P4 STG.E.U16 desc[UR36][R4.64+0xc0], R72 ;  /* 0x0000c04804004986 */ /* 0x000fe2000c101524 */
[C---:B------:R-:W-:Y:S02]  /*5f70*/  ISETP.GT.AND P4, PT, R3.reuse, 0x68, PT ;  /* 0x000000680300780c */ /* 0x040fe40003f84270 */
[----:B------:R-:W-:Y:S01]  /*5f80*/  ISETP.GT.AND P0, PT, R3, 0x69, PT ;  /* 0x000000690300780c */ /* 0x000fe20003f04270 */
[----:B------:R-:W-:Y:S01]  /*5f90*/  @P5 STG.E.U16 desc[UR36][R4.64+0xc2], R73 ;  /* 0x0000c24904005986 */ /* 0x000fe2000c101524 */
[----:B------:R-:W-:Y:S02]  /*5fa0*/  ISETP.GT.AND P5, PT, R0, RZ, P4 ;  /* 0x000000ff0000720c */ /* 0x000fe400027a4270 */
[----:B------:R-:W-:Y:S01]  /*5fb0*/  F2FP.F16.F32.PACK_AB R75, RZ, R75 ;  /* 0x0000004bff4b723e */ /* 0x000fe200000000ff */
[----:B------:R-:W-:Y:S01]  /*5fc0*/  @P1 STG.E.U16 desc[UR36][R6.64+0xc0], R74 ;  /* 0x0000c04a06001986 */ /* 0x000fe2000c101524 */
[----:B------:R-:W-:-:S02]  /*5fd0*/  F2FP.F16.F32.PACK_AB R76, RZ, R76 ;  /* 0x0000004cff4c723e */ /* 0x000fc400000000ff */
[C---:B------:R-:W-:Y:S01]  /*5fe0*/  ISETP.GT.AND P3, PT, R0.reuse, RZ, P0 ;  /* 0x000000ff0000720c */ /* 0x040fe20000764270 */
[----:B------:R-:W-:Y:S01]  /*5ff0*/  @P2 STG.E.U16 desc[UR36][R6.64+0xc2], R75 ;  /* 0x0000c24b06002986 */ /* 0x000fe2000c101524 */
[C---:B------:R-:W-:Y:S02]  /*6000*/  ISETP.GT.AND P4, PT, R0.reuse, 0x8, P4 ;  /* 0x000000080000780c */ /* 0x040fe40002784270 */
[----:B------:R-:W-:Y:S02]  /*6010*/  F2FP.F16.F32.PACK_AB R77, RZ, R77 ;  /* 0x0000004dff4d723e */ /* 0x000fe400000000ff */
[----:B------:R-:W-:Y:S01]  /*6020*/  F2FP.F16.F32.PACK_AB R78, RZ, R78 ;  /* 0x0000004eff4e723e */ /* 0x000fe200000000ff */
[----:B------:R-:W-:Y:S01]  /*6030*/  @P5 STG.E.U16 desc[UR36][R4.64+0xd0], R76 ;  /* 0x0000d04c04005986 */ /* 0x000fe2000c101524 */
[----:B------:R-:W-:Y:S02]  /*6040*/  ISETP.GT.AND P5, PT, R0, 0x8, P0 ;  /* 0x000000080000780c */ /* 0x000fe400007a4270 */
[----:B------:R-:W-:-:S02]  /*6050*/  F2FP.F16.F32.PACK_AB R79, RZ, R79 ;  /* 0x0000004fff4f723e */ /* 0x000fc400000000ff */
[C---:B------:R-:W-:Y:S01]  /*6060*/  ISETP.GT.AND P2, PT, R3.reuse, 0x71, PT ;  /* 0x000000710300780c */ /* 0x040fe20003f44270 */
[----:B------:R-:W-:Y:S01]  /*6070*/  @P3 STG.E.U16 desc[UR36][R4.64+0xd2], R77 ;  /* 0x0000d24d04003986 */ /* 0x000fe2000c101524 */
[----:B------:R-:W-:Y:S02]  /*6080*/  ISETP.GT.AND P3, PT, R3, 0x70, PT ;  /* 0x000000700300780c */ /* 0x000fe40003f64270 */
[----:B------:R-:W-:Y:S01]  /*6090*/  F2FP.F16.F32.PACK_AB R80, RZ, R80 ;  /* 0x00000050ff50723e */ /* 0x000fe200000000ff */
[----:B------:R-:W-:Y:S01]  /*60a0*/  @P4 STG.E.U16 desc[UR36][R6.64+0xd0], R78 ;  /* 0x0000d04e06004986 */ /* 0x000fe2000c101524 */
[C---:B------:R-:W-:Y:S02]  /*60b0*/  ISETP.GT.AND P4, PT, R0.reuse, RZ, P2 ;  /* 0x000000ff0000720c */ /* 0x040fe40001784270 */
[----:B------:R-:W-:Y:S01]  /*60c0*/  F2FP.F16.F32.PACK_AB R81, RZ, R81 ;  /* 0x00000051ff51723e */ /* 0x000fe200000000ff */
[----:B------:R-:W-:Y:S01]  /*60d0*/  @P5 STG.E.U16 desc[UR36][R6.64+0xd2], R79 ;  /* 0x0000d24f06005986 */ /* 0x000fe2000c101524 */
[----:B------:R-:W-:-:S02]  /*60e0*/  ISETP.GT.AND P5, PT, R0, RZ, P3 ;  /* 0x000000ff0000720c */ /* 0x000fc40001fa4270 */
[C---:B------:R-:W-:Y:S02]  /*60f0*/  ISETP.GT.AND P1, PT, R3.reuse, 0x78, PT ;  /* 0x000000780300780c */ /* 0x040fe40003f24270 */
[----:B------:R-:W-:Y:S02]  /*6100*/  ISETP.GT.AND P0, PT, R3, 0x79, PT ;  /* 0x000000790300780c */ /* 0x000fe40003f04270 */
[C---:B------:R-:W-:Y:S02]  /*6110*/  ISETP.GT.AND P3, PT, R0.reuse, 0x8, P3 ;  /* 0x000000080000780c */ /* 0x040fe40001f64270 */
[C---:B------:R-:W-:Y:S02]  /*6120*/  ISETP.GT.AND P2, PT, R0.reuse, 0x8, P2 ;  /* 0x000000080000780c */ /* 0x040fe40001744270 */
[----:B------:R-:W-:Y:S02]  /*6130*/  F2FP.F16.F32.PACK_AB R82, RZ, R82 ;  /* 0x00000052ff52723e */ /* 0x000fe400000000ff */
[----:B------:R-:W-:Y:S01]  /*6140*/  F2FP.F16.F32.PACK_AB R83, RZ, R83 ;  /* 0x00000053ff53723e */ /* 0x000fe200000000ff */
[----:B------:R-:W-:Y:S01]  /*6150*/  @P5 STG.E.U16 desc[UR36][R4.64+0xe0], R80 ;  /* 0x0000e05004005986 */ /* 0x000fe2000c101524 */
[----:B------:R-:W-:-:S02]  /*6160*/  ISETP.GT.AND P5, PT, R0, RZ, P0 ;  /* 0x000000ff0000720c */ /* 0x000fc400007a4270 */
[C---:B------:R-:W-:Y:S01]  /*6170*/  ISETP.GT.AND P0, PT, R0.reuse, 0x8, P0 ;  /* 0x000000080000780c */ /* 0x040fe20000704270 */
[----:B------:R-:W-:Y:S01]  /*6180*/  @P4 STG.E.U16 desc[UR36][R4.64+0xe2], R81 ;  /* 0x0000e25104004986 */ /* 0x000fe2000c101524 */
[C---:B------:R-:W-:Y:S02]  /*6190*/  ISETP.GT.AND P4, PT, R0.reuse, RZ, P1 ;  /* 0x000000ff0000720c */ /* 0x040fe40000f84270 */
[----:B------:R-:W-:Y:S01]  /*61a0*/  ISETP.GT.AND P1, PT, R0, 0x8, P1 ;  /* 0x000000080000780c */ /* 0x000fe20000f24270 */
[----:B------:R-:W-:Y:S01]  /*61b0*/  @P3 STG.E.U16 desc[UR36][R6.64+0xe0], R82 ;  /* 0x0000e05206003986 */ /* 0x000fe2000c101524 */
[----:B------:R-:W-:Y:S02]  /*61c0*/  F2FP.F16.F32.PACK_AB R84, RZ, R84 ;  /* 0x00000054ff54723e */ /* 0x000fe400000000ff */
[----:B------:R-:W-:Y:S01]  /*61d0*/  F2FP.F16.F32.PACK_AB R85, RZ, R85 ;  /* 0x00000055ff55723e */ /* 0x000fe200000000ff */
[----:B------:R-:W-:Y:S01]  /*61e0*/  @P2 STG.E.U16 desc[UR36][R6.64+0xe2], R83 ;  /* 0x0000e25306002986 */ /* 0x000fe2000c101524 */
[----:B------:R-:W-:-:S02]  /*61f0*/  F2FP.F16.F32.PACK_AB R86, RZ, R86 ;  /* 0x00000056ff56723e */ /* 0x000fc400000000ff */
[----:B------:R-:W-:-:S03]  /*6200*/  F2FP.F16.F32.PACK_AB R87, RZ, R87 ;  /* 0x00000057ff57723e */ /* 0x000fc600000000ff */
[----:B------:R-:W-:Y:S04]  /*6210*/  @P4 STG.E.U16 desc[UR36][R4.64+0xf0], R84 ;  /* 0x0000f05404004986 */ /* 0x000fe8000c101524 */
[----:B------:R0:W-:Y:S02]  /*6220*/  @P5 STG.E.U16 desc[UR36][R4.64+0xf2], R85 ;  /* 0x0000f25504005986 */ /* 0x0001e4000c101524 */
[----:B0-----:R-:W-:Y:S02]  /*6230*/  @P1 IMAD.MOV.U32 R4, RZ, RZ, R6 ;  /* 0x000000ffff041224 */ /* 0x001fe400078e0006 */
[----:B------:R-:W-:-:S05]  /*6240*/  @P1 IMAD.MOV.U32 R5, RZ, RZ, R7 ;  /* 0x000000ffff051224 */ /* 0x000fca00078e0007 */
[----:B------:R0:W-:Y:S04]  /*6250*/  @P1 STG.E.U16 desc[UR36][R4.64+0xf0], R86 ;  /* 0x0000f05604001986 */ /* 0x0001e8000c101524 */
[----:B------:R0:W-:Y:S02]  /*6260*/  @P0 STG.E.U16 desc[UR36][R6.64+0xf2], R87 ;  /* 0x0000f25706000986 */ /* 0x0001e4000c101524 */
.L_x_159:
[----:B------:R-:W-:Y:S05]  /*6270*/  BSYNC B0 ;  /* 0x0000000000007941 */ /* 0x000fea0003800000 */
.L_x_33:
[----:B0-----:R-:W2:Y:S01]  /*6280*/  LDL.64 R4, [R1] ;  /* 0x0000000001047983 */ /* 0x001ea20000100a00 */
[----:B------:R-:W-:Y:S01]  /*6290*/  ULDC.64 UR4, c[0x0][0x650] ;  /* 0x0001940000047ab9 */ /* 0x000fe20000000a00 */
[----:B------:R-:W-:Y:S02]  /*62a0*/  IMAD.U32 R0, RZ, RZ, UR44 ;  /* 0x0000002cff007e24 */ /* 0x000fe4000f8e00ff */
[----:B------:R-:W-:Y:S02]  /*62b0*/  IMAD.MOV.U32 R22, RZ, RZ, -0x1 ;  /* 0xffffffffff167424 */ /* 0x000fe400078e00ff */
[----:B------:R0:W-:Y:S01]  /*62c0*/  SYNCS.ARRIVE.TRANS64.A1T0 RZ, [R0+UR46], RZ ;  /* 0x000000ff00ff79a7 */ /* 0x0001e2000810002e */
[----:B-----5:R-:W-:Y:S02]  /*62d0*/  IMAD.MOV.U32 R18, RZ, RZ, -0x1 ;  /* 0xffffffffff127424 */ /* 0x020fe400078e00ff */
[----:B------:R-:W-:Y:S01]  /*62e0*/  IMAD.MOV.U32 R19, RZ, RZ, -0x1 ;  /* 0xffffffffff137424 */ /* 0x000fe200078e00ff */
[----:B0-----:R-:W-:-:S02]  /*62f0*/  PRMT R0, RZ, 0x7610, R0 ;  /* 0x00007610ff007816 */ /* 0x001fc40000000000 */
[----:B--2---:R-:W-:-:S05]  /*6300*/  LEA R16, P0, R4, R16, 0x1 ;  /* 0x0000001004107211 */ /* 0x004fca00078008ff */
[----:B------:R-:W-:Y:S01]  /*6310*/  IMAD.X R17, R98, 0x1, R17, P0 ;  /* 0x0000000162117824 */ /* 0x000fe200000e0611 */
[----:B------:R-:W-:-:S04]  /*6320*/  ISETP.GE.U32.AND P0, PT, R16, UR4, PT ;  /* 0x0000000410007c0c */ /* 0x000fc8000bf06070 */
[----:B------:R-:W-:-:S13]  /*6330*/  ISETP.GE.U32.AND.EX P0, PT, R17, UR5, PT, P0 ;  /* 0x0000000511007c0c */ /* 0x000fda000bf06100 */
[----:B------:R-:W-:Y:S05]  /*6340*/  @P0 BRA `(.L_x_160) ;  /* 0x0000000400500947 */ /* 0x000fea0003800000 */
[----:B-1----:R-:W0:Y:S01]  /*6350*/  LDC.64 R10, c[0x0][0x628] ;  /* 0x00018a00ff0a7b82 */ /* 0x002e220000000a00 */
[----:B------:R-:W1:Y:S01]  /*6360*/  S2R R18, SR_CTAID.X ;  /* 0x0000000000127919 */ /* 0x000e620000002500 */
[----:B------:R-:W-:Y:S02]  /*6370*/  IMAD.MOV.U32 R8, RZ, RZ, R16 ;  /* 0x000000ffff087224 */ /* 0x000fe400078e0010 */
[----:B------:R-:W-:Y:S01]  /*6380*/  IMAD.MOV.U32 R9, RZ, RZ, R17 ;  /* 0x000000ffff097224 */ /* 0x000fe200078e0011 */
[----:B------:R-:W2:Y:S03]  /*6390*/  S2R R20, SR_CTAID.Y ;  /* 0x0000000000147919 */ /* 0x000ea60000002600 */
[----:B------:R-:W1:Y:S08]  /*63a0*/  LDC R0, c[0x0][0x630] ;  /* 0x00018c00ff007b82 */ /* 0x000e700000000800 */
[----:B------:R-:W1:Y:S01]  /*63b0*/  LDC.64 R14, c[0x0][0x620] ;  /* 0x00018800ff0e7b82 */ /* 0x000e620000000a00 */
[----:B0-----:R-:W-:-:S04]  /*63c0*/  ISETP.NE.U32.AND P0, PT, R10, RZ, PT ;  /* 0x000000ff0a00720c */ /* 0x001fc80003f05070 */
[----:B------:R-:W-:-:S13]  /*63d0*/  ISETP.NE.AND.EX P0, PT, R11, RZ, PT, P0 ;  /* 0x000000ff0b00720c */ /* 0x000fda0003f05300 */
[----:B-12---:R-:W-:Y:S05]  /*63e0*/  @!P0 BRA `(.L_x_161) ;  /* 0x0000000000288947 */ /* 0x006fea0003800000 */
[----:B------:R-:W0:Y:S02]  /*63f0*/  LDC R3, c[0x0][0x634] ;  /* 0x00018d00ff037b82 */ /* 0x000e240000000800 */
[----:B0-----:R-:W-:-:S05]  /*6400*/  IADD3 R3, P0, R16, R3, RZ ;  /* 0x0000000310037210 */ /* 0x001fca0007f1e0ff */
[----:B------:R-:W-:-:S04]  /*6410*/  IMAD.X R13, RZ, RZ, R17, P0 ;  /* 0x000000ffff0d7224 */ /* 0x000fc800000e0611 */
[----:B------:R-:W-:-:S04]  /*6420*/  IMAD.WIDE.U32 R4, R13, R10, RZ ;  /* 0x0000000a0d047225 */ /* 0x000fc800078e00ff */
[----:B---34-:R-:W-:-:S04]  /*6430*/  IMAD.WIDE.U32 R6, P0, R3, R11, R4 ;  /* 0x0000000b03067225 */ /* 0x018fc80007800004 */
[----:B------:R-:W-:-:S04]  /*6440*/  IMAD.WIDE.U32 R4, R3, R10, RZ ;  /* 0x0000000a03047225 */ /* 0x000fc800078e00ff */
[----:B------:R-:W-:Y:S01]  /*6450*/  IMAD.X R9, RZ, RZ, RZ, P0 ;  /* 0x000000ffff097224 */ /* 0x000fe200000e06ff */
[----:B------:R-:W-:Y:S01]  /*6460*/  IADD3 RZ, P0, R5, R6, RZ ;  /* 0x0000000605ff7210 */ /* 0x000fe20007f1e0ff */
[----:B------:R-:W-:-:S04]  /*6470*/  IMAD.MOV.U32 R8, RZ, RZ, R7 ;  /* 0x000000ffff087224 */ /* 0x000fc800078e0007 */
[----:B------:R-:W-:-:S08]  /*6480*/  IMAD.WIDE.U32.X R8, R13, R11, R8, P0 ;  /* 0x0000000b0d087225 */ /* 0x000fd000000e0408 */
.L_x_161:
[----:B------:R-:W0:Y:S01]  /*6490*/  LDC.64 R24, c[0x0][0x640] ;  /* 0x00019000ff187b82 */ /* 0x000e220000000a00 */
[-CC-:B------:R-:W-:Y:S01]  /*64a0*/  SHF.R.U64 R19, R8, R0.reuse, R9.reuse ;  /* 0x0000000008137219 */ /* 0x180fe20000001209 */
[----:B------:R-:W-:Y:S01]  /*64b0*/  ULDC UR4, c[0x0][0x150] ;  /* 0x0000540000047ab9 */ /* 0x000fe20000000800 */
[----:B------:R-:W-:Y:S02]  /*64c0*/  SHF.R.U32.HI R0, RZ, R0, R9 ;  /* 0x00000000ff007219 */ /* 0x000fe40000011609 */
[----:B------:R-:W-:Y:S02]  /*64d0*/  IADD3 R3, P0, RZ, -R19, RZ ;  /* 0x80000013ff037210 */ /* 0x000fe40007f1e0ff */
[----:B---34-:R-:W-:Y:S01]  /*64e0*/  I2FP.F32.U32 R7, R18 ;  /* 0x0000001200077245 */ /* 0x018fe20000201000 */
[----:B------:R-:W1:Y:S02]  /*64f0*/  LDC R6, c[0x0][0x618] ;  /* 0x00018600ff067b82 */ /* 0x000e640000000800 */
[----:B------:R-:W-:-:S02]  /*6500*/  IMAD.X R5, RZ, RZ, ~R0, P0 ;  /* 0x000000ffff057224 */ /* 0x000fc400000e0e00 */
[----:B------:R-:W-:Y:S01]  /*6510*/  FMUL R7, R7, UR4 ;  /* 0x0000000407077c20 */ /* 0x000fe20008400000 */
[----:B------:R-:W-:Y:S01]  /*6520*/  ULDC UR4, c[0x0][0x154] ;  /* 0x0000550000047ab9 */ /* 0x000fe20000000800 */
[-C--:B------:R-:W-:Y:S02]  /*6530*/  IMAD R0, R5, R14.reuse, RZ ;  /* 0x0000000e05007224 */ /* 0x080fe400078e02ff */
[----:B------:R-:W2:Y:S01]  /*6540*/  LDC R8, c[0x0][0x608] ;  /* 0x00018200ff087b82 */ /* 0x000ea20000000800 */
[C---:B------:R-:W-:Y:S01]  /*6550*/  IMAD.WIDE.U32 R4, R3.reuse, R14, R16 ;  /* 0x0000000e03047225 */ /* 0x040fe200078e0010 */
[----:B------:R-:W3:Y:S03]  /*6560*/  F2I.U32.TRUNC.NTZ R7, R7 ;  /* 0x0000000700077305 */ /* 0x000ee6000020f000 */
[----:B------:R-:W-:Y:S01]  /*6570*/  IMAD R3, R3, R15, R0 ;  /* 0x0000000f03037224 */ /* 0x000fe200078e0200 */
[----:B------:R-:W-:-:S02]  /*6580*/  I2FP.F32.U32 R0, R20 ;  /* 0x0000001400007245 */ /* 0x000fc40000201000 */
[----:B------:R-:W4:Y:S01]  /*6590*/  LDC R22, c[0x0][0x658] ;  /* 0x00019600ff167b82 */ /* 0x000f220000000800 */
[----:B------:R-:W-:Y:S01]  /*65a0*/  IMAD.IADD R3, R5, 0x1, R3 ;  /* 0x0000000105037824 */ /* 0x000fe200078e0203 */
[----:B0-----:R-:W-:Y:S01]  /*65b0*/  ISETP.NE.U32.AND P0, PT, R24, RZ, PT ;  /* 0x000000ff1800720c */ /* 0x001fe20003f05070 */
[----:B------:R-:W-:-:S03]  /*65c0*/  FMUL R0, R0, UR4 ;  /* 0x0000000400007c20 */ /* 0x000fc60008400000 */
[----:B------:R-:W-:Y:S01]  /*65d0*/  ISETP.NE.AND.EX P0, PT, R25, RZ, PT, P0 ;  /* 0x000000ff1900720c */ /* 0x000fe20003f05300 */
[----:B------:R0:W0:Y:S01]  /*65e0*/  F2I.U32.TRUNC.NTZ R14, R0 ;  /* 0x00000000000e7305 */ /* 0x000022000020f000 */
[----:B------:R-:W5:Y:S01]  /*65f0*/  LDC R9, c[0x0][0x144] ;  /* 0x00005100ff097b82 */ /* 0x000f620000000800 */
[-C--:B-1----:R-:W-:Y:S01]  /*6600*/  SHF.R.U64 R10, R4, R6.reuse, R3 ;  /* 0x00000006040a7219 */ /* 0x082fe20000001203 */
[----:B---3--:R-:W-:Y:S01]  /*6610*/  IMAD.MOV R7, RZ, RZ, -R7 ;  /* 0x000000ffff077224 */ /* 0x008fe200078e0a07 */
[----:B------:R-:W-:-:S05]  /*6620*/  SHF.R.U32.HI R3, RZ, R6, R3 ;  /* 0x00000006ff037219 */ /* 0x000fca0000011603 */
[----:B------:R-:W1:Y:S01]  /*6630*/  LDC R15, c[0x0][0x148] ;  /* 0x00005200ff0f7b82 */ /* 0x000e620000000800 */
[-CC-:B--2---:R-:W-:Y:S02]  /*6640*/  SHF.R.U64 R12, R10, R8.reuse, R3.reuse ;  /* 0x000000080a0c7219 */ /* 0x184fe40000001203 */
[----:B------:R-:W-:-:S05]  /*6650*/  SHF.R.U32.HI R3, RZ, R8, R3 ;  /* 0x00000008ff037219 */ /* 0x000fca0000011603 */
[----:B------:R-:W2:Y:S01]  /*6660*/  LDC R21, c[0x0][0x600] ;  /* 0x00018000ff157b82 */ /* 0x000ea20000000800 */
[-CC-:B----4-:R-:W-:Y:S02]  /*6670*/  SHF.R.U64 R13, R12, R22.reuse, R3.reuse ;  /* 0x000000160c0d7219 */ /* 0x190fe40000001203 */
[----:B------:R-:W-:-:S03]  /*6680*/  SHF.R.U32.HI R5, RZ, R22, R3 ;  /* 0x00000016ff057219 */ /* 0x000fc60000011603 */
[----:B------:R-:W-:Y:S02]  /*6690*/  IMAD.MOV.U32 R4, RZ, RZ, R13 ;  /* 0x000000ffff047224 */ /* 0x000fe400078e000d */
[----:B------:R-:W3:Y:S01]  /*66a0*/  LDC R26, c[0x0][0x648] ;  /* 0x00019200ff1a7b82 */ /* 0x000ee20000000800 */
[----:B-----5:R-:W-:-:S07]  /*66b0*/  IMAD R22, R9, R7, R18 ;  /* 0x0000000709167224 */ /* 0x020fce00078e0212 */
[----:B------:R-:W4:Y:S08]  /*66c0*/  LDC R27, c[0x0][0x638] ;  /* 0x00018e00ff1b7b82 */ /* 0x000f300000000800 */
[----:B------:R-:W0:Y:S01]  /*66d0*/  LDC R28, c[0x0][0x610] ;  /* 0x00018400ff1c7b82 */ /* 0x000e220000000800 */
[----:B-1----:R-:W-:Y:S05]  /*66e0*/  @!P0 BRA `(.L_x_162) ;  /* 0x0000000000288947 */ /* 0x002fea0003800000 */
[----:B0-----:R-:W0:Y:S02]  /*66f0*/  LDC R0, c[0x0][0x64c] ;  /* 0x00019300ff007b82 */ /* 0x001e240000000800 */
[----:B0-----:R-:W-:-:S05]  /*6700*/  IADD3 R3, P0, R13, R0, RZ ;  /* 0x000000000d037210 */ /* 0x001fca0007f1e0ff */
        /* <DEDUP_REMOVED lines=8> */
.L_x_162:
[----:B------:R-:W-:Y:S01]  /*6790*/  ISETP.NE.AND P0, PT, R2, 0x1, PT ;  /* 0x000000010200780c */ /* 0x000fe20003f05270 */
[----:B0-----:R-:W-:Y:S01]  /*67a0*/  IMAD.MOV R14, RZ, RZ, -R14 ;  /* 0x000000ffff0e7224 */ /* 0x001fe200078e0a0e */
[----:B---3--:R-:W-:Y:S01]  /*67b0*/  SHF.R.U64 R0, R4, R26, R5 ;  /* 0x0000001a04007219 */ /* 0x008fe20000001205 */
[----:B--2---:R-:W-:Y:S01]  /*67c0*/  VIADD R5, R21, 0xffffffff ;  /* 0xffffffff15057836 */ /* 0x004fe20000000000 */
[----:B------:R-:W-:-:S03]  /*67d0*/  LOP3.LUT R3, R12, R99, RZ, 0xc0, !PT ;  /* 0x000000630c037212 */ /* 0x000fc600078ec0ff */
[----:B------:R-:W-:Y:S01]  /*67e0*/  IMAD.MOV R4, RZ, RZ, -R0 ;  /* 0x000000ffff047224 */ /* 0x000fe200078e0a00 */
[----:B------:R-:W-:Y:S01]  /*67f0*/  LOP3.LUT R5, R10, R5, RZ, 0xc0, !PT ;  /* 0x000000050a057212 */ /* 0x000fe200078ec0ff */
[----:B------:R-:W-:Y:S02]  /*6800*/  IMAD R3, R94, R0, R3 ;  /* 0x000000005e037224 */ /* 0x000fe400078e0203 */
[----:B----4-:R-:W-:Y:S02]  /*6810*/  IMAD R0, R4, R27, R13 ;  /* 0x0000001b04007224 */ /* 0x010fe400078e020d */
[----:B------:R-:W-:Y:S02]  /*6820*/  @P0 IMAD R22, R15, R14, R20 ;  /* 0x0000000e0f160224 */ /* 0x000fe400078e0214 */
[----:B------:R-:W-:Y:S02]  /*6830*/  IMAD.MOV.U32 R4, RZ, RZ, 0x1 ;  /* 0x00000001ff047424 */ /* 0x000fe400078e00ff */
[----:B------:R-:W-:-:S02]  /*6840*/  IMAD R22, R3, R28, R22 ;  /* 0x0000001c03167224 */ /* 0x000fc400078e0216 */
[----:B------:R-:W-:Y:S01]  /*6850*/  IMAD R3, R0, R21, R5 ;  /* 0x0000001500037224 */ /* 0x000fe200078e0205 */
[----:B------:R-:W-:-:S04]  /*6860*/  PRMT R0, R4, 0x7610, R0 ;  /* 0x0000761004007816 */ /* 0x000fc80000000000 */
[----:B------:R-:W-:Y:S02]  /*6870*/  SEL R18, R3, R22, !P0 ;  /* 0x0000001603127207 */ /* 0x000fe40004000000 */
[----:B------:R-:W-:-:S07]  /*6880*/  SEL R22, R22, R3, !P0 ;  /* 0x0000000316167207 */ /* 0x000fce0004000000 */
.L_x_160:
[----:B------:R-:W-:Y:S02]  /*6890*/  LOP3.LUT P0, RZ, R0, 0xff, RZ, 0xc0, !PT ;  /* 0x000000ff00ff7812 */ /* 0x000fe4000780c0ff */
[----:B------:R-:W-:-:S11]  /*68a0*/  LOP3.LUT R102, R102, 0x1, RZ, 0x3c, !PT ;  /* 0x0000000166667812 */ /* 0x000fd600078e3cff */
[----:B------:R-:W-:Y:S05]  /*68b0*/  @P0 BRA `(.L_x_163) ;  /* 0xffffffb0002c0947 */ /* 0x000fea000383ffff */
[----:B------:R-:W-:Y:S05]  /*68c0*/  EXIT ;  /* 0x000000000000794d */ /* 0x000fea0003800000 */
.L_x_14:
[----:B------:R-:W-:-:S08]  /*68d0*/  ISETP.NE.AND P0, PT, R14, RZ, PT ;  /* 0x000000ff0e00720c */ /* 0x000fd00003f05270 */
[----:B0-----:R-:W0:-:S00]  /*68e0*/  USETMAXREG.DEALLOC.CTAPOOL 0x28 ;  /* 0x00000028000079c8 */ /* 0x001e0000080e0500 */
[----:B------:R-:W-:Y:S05]  /*68f0*/  @P0 EXIT ;  /* 0x000000000000094d */ /* 0x000fea0003800000 */
[----:B0-----:R-:W-:Y:S01]  /*6900*/  LOP3.LUT P0, RZ, R3, 0xff, RZ, 0xc0, !PT ;  /* 0x000000ff03ff7812 */ /* 0x001fe2000780c0ff */
[----:B------:R-:W-:Y:S02]  /*6910*/  IMAD.MOV.U32 R3, RZ, RZ, 0x1 ;  /* 0x00000001ff037424 */ /* 0x000fe400078e00ff */
[----:B------:R-:W-:-:S10]  /*6920*/  IMAD.MOV.U32 R8, RZ, RZ, RZ ;  /* 0x000000ffff087224 */ /* 0x000fd400078e00ff */
[----:B------:R-:W-:Y:S05]  /*6930*/  @!P0 BRA `(.L_x_164) ;  /* 0x0000000c00148947 */ /* 0x000fea0003800000 */
[----:B------:R-:W-:Y:S01]  /*6940*/  LOP3.LUT P0, RZ, R5, 0x1f, RZ, 0xc0, !PT ;  /* 0x0000001f05ff7812 */ /* 0x000fe2000780c0ff */
[----:B------:R-:W-:Y:S01]  /*6950*/  ULDC UR5, c[0x0][0x658] ;  /* 0x0001960000057ab9 */ /* 0x000fe20000000800 */
[----:B------:R-:W-:Y:S01]  /*6960*/  UMOV UR6, 0xffffffff ;  /* 0xffffffff00067882 */ /* 0x000fe20000000000 */
[----:B------:R-:W-:Y:S01]  /*6970*/  BSSY B0, `(.L_x_164) ;  /* 0x00000c1000007945 */ /* 0x000fe20003800000 */
[----:B------:R-:W-:Y:S01]  /*6980*/  USHF.L.U32 UR6, UR6, UR5, URZ ;  /* 0x0000000506067299 */ /* 0x000fe2000800063f */
[C---:B------:R-:W-:Y:S01]  /*6990*/  ISETP.NE.AND P2, PT, R4.reuse, RZ, PT ;  /* 0x000000ff0400720c */ /* 0x040fe20003f45270 */
[----:B------:R-:W-:Y:S01]  /*69a0*/  IMAD.MOV.U32 R10, RZ, RZ, 0x1 ;  /* 0x00000001ff0a7424 */ /* 0x000fe200078e00ff */
[----:B------:R-:W-:Y:S01]  /*69b0*/  ISETP.NE.OR P0, PT, R4, RZ, !P0 ;  /* 0x000000ff0400720c */ /* 0x000fe20004705670 */
[----:B------:R-:W-:Y:S01]  /*69c0*/  IMAD.MOV.U32 R3, RZ, RZ, 0x1 ;  /* 0x00000001ff037424 */ /* 0x000fe200078e00ff */
[----:B------:R-:W-:Y:S01]  /*69d0*/  LOP3.LUT R9, R23, 0x2, RZ, 0xfc, !PT ;  /* 0x0000000217097812 */ /* 0x000fe200078efcff */
[----:B------:R-:W-:Y:S01]  /*69e0*/  IMAD.MOV.U32 R8, RZ, RZ, RZ ;  /* 0x000000ffff087224 */ /* 0x000fe200078e00ff */
[----:B------:R-:W-:Y:S01]  /*69f0*/  ULDC UR4, c[0x0][0x600] ;  /* 0x0001800000047ab9 */ /* 0x000fe20000000800 */
[----:B------:R-:W-:Y:S01]  /*6a00*/  UMOV UR7, 0x1 ;  /* 0x0000000100077882 */ /* 0x000fe20000000000 */
[----:B------:R-:W-:-:S02]  /*6a10*/  UIADD3 UR19, UR40, 0x1, URZ ;  /* 0x0000000128137890 */ /* 0x000fc4000fffe03f */
[----:B------:R-:W-:Y:S02]  /*6a20*/  UIADD3 UR15, UR4, -0x1, URZ ;  /* 0xffffffff040f7890 */ /* 0x000fe4000fffe03f */
[----:B------:R-:W-:Y:S02]  /*6a30*/  USHF.L.U32 UR17, UR7, UR5, URZ ;  /* 0x0000000507117299 */ /* 0x000fe4000800063f */
[----:B------:R-:W-:Y:S01]  /*6a40*/  ULOP3.LUT UR16, URZ, UR6, URZ, 0x33, !UPT ;  /* 0x000000063f107292 */ /* 0x000fe2000f8e333f */
[----:B------:R-:W-:-:S11]  /*6a50*/  ULDC.64 UR20, c[0x0][0x198] ;  /* 0x0000660000147ab9 */ /* 0x000fd60000000a00 */
.L_x_176:
[----:B------:R-:W-:-:S03]  /*6a60*/  UMOV UR4, 0xffffffff ;  /* 0xffffffff00047882 */ /* 0x000fc60000000000 */
[----:B------:R-:W-:Y:S05]  /*6a70*/  BRA.DIV UR4, `(.L_x_165) ;  /* 0x0000002204847947 */ /* 0x000fea000b800000 */
[----:B------:R-:W-:-:S13]  /*6a80*/  ELECT P6, URZ, PT ;  /* 0x00000000003f782f */ /* 0x000fda00038c0000 */
.L_x_222:
[----:B------:R-:W0:Y:S01]  /*6a90*/  LDC R4, c[0x0][0x28c] ;  /* 0x0000a300ff047b82 */ /* 0x000e220000000800 */
[----:B------:R-:W-:Y:S01]  /*6aa0*/  BSSY B1, `(.L_x_166) ;  /* 0x0000037000017945 */ /* 0x000fe20003800000 */
[----:B0-----:R-:W-:-:S13]  /*6ab0*/  ISETP.LT.OR P6, PT, R4, 0x1, !P6 ;  /* 0x000000010400780c */ /* 0x001fda00077c1670 */
[----:B------:R-:W-:Y:S05]  /*6ac0*/  @P6 BRA `(.L_x_167) ;  /* 0x0000000000d06947 */ /* 0x000fea0003800000 */
[----:B------:R-:W-:Y:S02]  /*6ad0*/  IMAD.SHL.U32 R18, R18, 0x80, RZ ;  /* 0x0000008012127824 */ /* 0x000fe400078e00ff */
[----:B------:R-:W-:Y:S02]  /*6ae0*/  IMAD.SHL.U32 R22, R22, 0x40, RZ ;  /* 0x0000004016167824 */ /* 0x000fe400078e00ff */
[----:B------:R-:W-:Y:S02]  /*6af0*/  IMAD.MOV.U32 R13, RZ, RZ, RZ ;  /* 0x000000ffff0d7224 */ /* 0x000fe400078e00ff */
[----:B------:R-:W-:Y:S02]  /*6b00*/  IMAD.U32 R14, RZ, RZ, UR19 ;  /* 0x00000013ff0e7e24 */ /* 0x000fe4000f8e00ff */
[----:B------:R-:W-:Y:S02]  /*6b10*/  IMAD.MOV.U32 R4, RZ, RZ, R3 ;  /* 0x000000ffff047224 */ /* 0x000fe400078e0003 */
[----:B------:R-:W-:-:S07]  /*6b20*/  IMAD.MOV.U32 R5, RZ, RZ, R8 ;  /* 0x000000ffff057224 */ /* 0x000fce00078e0008 */
.L_x_171:
[----:B------:R-:W0:Y:S01]  /*6b30*/  S2R R7, SR_CgaCtaId ;  /* 0x0000000000077919 */ /* 0x000e220000008800 */
[----:B------:R-:W-:-:S04]  /*6b40*/  MOV R6, 0x400 ;  /* 0x0000040000067802 */ /* 0x000fc80000000f00 */
[----:B0-----:R-:W-:Y:S02]  /*6b50*/  LEA R12, R7, R6, 0x18 ;  /* 0x00000006070c7211 */ /* 0x001fe400078ec0ff */
[----:B------:R-:W-:Y:S01]  /*6b60*/  SHF.L.U32 R6, R4, 0x1f, RZ ;  /* 0x0000001f04067819 */ /* 0x000fe200000006ff */
[----:B------:R-:W0:Y:S02]  /*6b70*/  @!P2 LDC R7, c[0x0][0x500] ;  /* 0x00014000ff07ab82 */ /* 0x000e240000000800 */
[----:B------:R-:W-:-:S04]  /*6b80*/  IMAD R11, R5, 0x8, R12 ;  /* 0x00000008050b7824 */ /* 0x000fc800078e020c */
[----:B------:R-:W1:Y:S02]  /*6b90*/  SYNCS.PHASECHK.TRANS64.TRYWAIT P1, [R11+URZ+0x128], R6 ;  /* 0x000128060b0075a7 */ /* 0x000e64000802017f */
[----:B-1----:R-:W-:Y:S05]  /*6ba0*/  @!P1 BRA `(.L_x_168) ;  /* 0x0000002000589947 */ /* 0x002fea0003800000 */
.L_x_223:
[----:B-1----:R-:W-:Y:S01]  /*6bb0*/  PRMT R6, R9, 0x9910, RZ ;  /* 0x0000991009067816 */ /* 0x002fe200000000ff */
[----:B0-----:R0:W-:Y:S03]  /*6bc0*/  @!P2 SYNCS.ARRIVE.TRANS64 RZ, [R11+URZ], R7 ;  /* 0x000000070bffa9a7 */ /* 0x0011e6000800003f */
[----:B------:R-:W-:-:S13]  /*6bd0*/  ISETP.NE.AND P1, PT, R6, 0x2, PT ;  /* 0x000000020600780c */ /* 0x000fda0003f25270 */
[----:B0-----:R-:W-:Y:S05]  /*6be0*/  @P1 BRA `(.L_x_169) ;  /* 0x0000000000041947 */ /* 0x001fea0003800000 */
[----:B------:R-:W-:Y:S01]  /*6bf0*/  BPT.TRAP 0x1 ;  /* 0x000000040000795c */ /* 0x000fe20000300000 */
.L_x_169:
[----:B------:R-:W-:Y:S05]  /*6c00*/  @P0 BRA `(.L_x_170) ;  /* 0x0000000000040947 */ /* 0x000fea0003800000 */
[----:B------:R-:W-:Y:S01]  /*6c10*/  BPT.TRAP 0x1 ;  /* 0x000000040000795c */ /* 0x000fe20000300000 */
.L_x_170:
[--C-:B------:R-:W-:Y:S01]  /*6c20*/  IMAD R6, R5, 0x800, R12.reuse ;  /* 0x0000080005067824 */ /* 0x100fe200078e020c */
[----:B------:R-:W-:Y:S01]  /*6c30*/  R2UR UR9, R11 ;  /* 0x000000000b0972ca */ /* 0x000fe200000e0000 */
[C---:B------:R-:W-:Y:S01]  /*6c40*/  IMAD R12, R5.reuse, 0x1000, R12 ;  /* 0x00001000050c7824 */ /* 0x040fe200078e020c */
[----:B------:R-:W-:Y:S01]  /*6c50*/  UIADD3 UR4, UP0, UR20, 0xf0, URZ ;  /* 0x000000f014047890 */ /* 0x000fe2000ff1e03f */
[----:B------:R-:W-:Y:S01]  /*6c60*/  VIADD R14, R14, 0xffffffff ;  /* 0xffffffff0e0e7836 */ /* 0x000fe20000000000 */
[----:B------:R-:W-:Y:S01]  /*6c70*/  R2UR UR5, R6 ;  /* 0x00000000060572ca */ /* 0x000fe200000e0000 */
[----:B------:R-:W-:Y:S01]  /*6c80*/  UIADD3 UR22, UP1, UR20, 0x1f0, URZ ;  /* 0x000001f014167890 */ /* 0x000fe2000ff3e03f */
[----:B------:R-:W-:Y:S01]  /*6c90*/  R2UR UR8, R12 ;  /* 0x000000000c0872ca */ /* 0x000fe200000e0000 */
[----:B------:R-:W-:Y:S01]  /*6ca0*/  VIADD R5, R5, 0x1 ;  /* 0x0000000105057836 */ /* 0x000fe20000000000 */
[----:B------:R-:W-:Y:S01]  /*6cb0*/  R2UR UR11, R22 ;  /* 0x00000000160b72ca */ /* 0x000fe200000e0000 */
[----:B------:R-:W-:Y:S01]  /*6cc0*/  UIADD3.X UR23, URZ, UR21, URZ, UP1, !UPT ;  /* 0x000000153f177290 */ /* 0x000fe20008ffe43f */
[----:B------:R-:W-:Y:S01]  /*6cd0*/  R2UR UR10, R13 ;  /* 0x000000000d0a72ca */ /* 0x000fe200000e0000 */
[----:B------:R-:W-:Y:S01]  /*6ce0*/  UMOV UR6, 0x0 ;  /* 0x0000000000067882 */ /* 0x000fe20000000000 */
[----:B------:R-:W-:Y:S01]  /*6cf0*/  R2UR UR12, R19 ;  /* 0x00000000130c72ca */ /* 0x000fe200000e0000 */
[----:B------:R-:W-:Y:S01]  /*6d00*/  UMOV UR7, 0x10000000 ;  /* 0x1000000000077882 */ /* 0x000fe20000000000 */
[----:B------:R-:W-:Y:S01]  /*6d10*/  R2UR UR18, R18 ;  /* 0x00000000121272ca */ /* 0x000fe200000e0000 */
[----:B------:R-:W-:Y:S01]  /*6d20*/  VIADD R13, R13, 0x10 ;  /* 0x000000100d0d7836 */ /* 0x000fe20000000000 */
[----:B------:R-:W-:Y:S01]  /*6d30*/  ISETP.GT.AND P3, PT, R14, 0x1, PT ;  /* 0x000000010e00780c */ /* 0x000fe20003f64270 */
[----:B------:R-:W-:Y:S01]  /*6d40*/  UIADD3 UR13, UR5, 0x380, URZ ;  /* 0x00000380050d7890 */ /* 0x000fe2000fffe03f */
[----:B------:R-:W-:Y:S01]  /*6d50*/  ISETP.NE.AND P1, PT, R5, 0x25, PT ;  /* 0x000000250500780c */ /* 0x000fe20003f25270 */
[----:B------:R-:W-:-:S02]  /*6d60*/  UIADD3.X UR5, URZ, UR21, URZ, UP0, !UPT ;  /* 0x000000153f057290 */ /* 0x000fc400087fe43f */
[----:B------:R-:W-:Y:S01]  /*6d70*/  UIADD3 UR14, UR8, 0x12b80, URZ ;  /* 0x00012b80080e7890 */ /* 0x000fe2000fffe03f */
[----:B------:R-:W-:Y:S02]  /*6d80*/  SEL R7, RZ, 0x1, P1 ;  /* 0x00000001ff077807 */ /* 0x000fe40000800000 */
[----:B------:R-:W-:Y:S01]  /*6d90*/  UMOV UR8, UR13 ;  /* 0x0000000d00087c82 */ /* 0x000fe20008000000 */
[----:B------:R-:W-:Y:S02]  /*6da0*/  SEL R5, R5, RZ, P1 ;  /* 0x000000ff05057207 */ /* 0x000fe40000800000 */
[----:B------:R-:W-:Y:S01]  /*6db0*/  LOP3.LUT R4, R4, R7, RZ, 0x3c, !PT ;  /* 0x0000000704047212 */ /* 0x000fe200078e3cff */
[----:B------:R0:W-:Y:S02]  /*6dc0*/  UTMALDG.3D [UR8], [UR4], desc[UR6] ;  /* 0x00000608040075b4 */ /* 0x0001e40008011000 */
[----:B0-----:R-:W-:Y:S01]  /*6dd0*/  UMOV UR8, UR14 ;  /* 0x0000000e00087c82 */ /* 0x001fe20008000000 */
[----:B------:R-:W-:-:S02]  /*6de0*/  UMOV UR11, UR18 ;  /* 0x00000012000b7c82 */ /* 0x000fc40008000000 */
[----:B------:R0:W-:Y:S02]  /*6df0*/  UTMALDG.3D [UR8], [UR22], desc[UR6] ;  /* 0x00000608160075b4 */ /* 0x0001e40008011000 */
[----:B0-----:R-:W-:Y:S05]  /*6e00*/  @P3 BRA `(.L_x_171) ;  /* 0xfffffffc00483947 */ /* 0x001fea000383ffff */
.L_x_167:
[----:B------:R-:W-:Y:S05]  /*6e10*/  BSYNC B1 ;  /* 0x0000000000017941 */ /* 0x000fea0003800000 */
.L_x_166:
[----:B------:R-:W2:Y:S01]  /*6e20*/  LDL.64 R20, [R1] ;  /* 0x0000000001147983 */ /* 0x000ea20000100a00 */
[----:B------:R-:W-:Y:S01]  /*6e30*/  LOP3.LUT P4, RZ, R10, 0xff, RZ, 0xc0, !PT ;  /* 0x000000ff0aff7812 */ /* 0x000fe2000788c0ff */
[----:B------:R-:W-:Y:S01]  /*6e40*/  VIADD R11, R8, UR40 ;  /* 0x00000028080b7c36 */ /* 0x000fe20008000000 */
[----:B------:R-:W-:Y:S01]  /*6e50*/  ULDC.64 UR4, c[0x0][0x650] ;  /* 0x0001940000047ab9 */ /* 0x000fe20000000a00 */
[----:B------:R-:W-:Y:S01]  /*6e60*/  IMAD.U32 R8, RZ, RZ, UR40 ;  /* 0x00000028ff087e24 */ /* 0x000fe2000f8e00ff */
[----:B------:R-:W-:Y:S01]  /*6e70*/  UISETP.GE.U32.AND UP0, UPT, UR40, 0x25, UPT ;  /* 0x000000252800788c */ /* 0x000fe2000bf06070 */
[C---:B------:R-:W-:Y:S01]  /*6e80*/  IMAD.WIDE.U32 R4, R11.reuse, -0x45306eb3, RZ ;  /* 0xbacf914d0b047825 */ /* 0x040fe200078e00ff */
[----:B------:R-:W-:Y:S01]  /*6e90*/  ISETP.GT.U32.AND P1, PT, R11, 0x24, PT ;  /* 0x000000240b00780c */ /* 0x000fe20003f24070 */
[----:B------:R-:W-:Y:S01]  /*6ea0*/  BSSY B1, `(.L_x_172) ;  /* 0x000006b000017945 */ /* 0x000fe20003800000 */
[----:B------:R-:W-:Y:S01]  /*6eb0*/  PRMT R10, RZ, 0x7610, R10 ;  /* 0x00007610ff0a7816 */ /* 0x000fe2000000000a */
[----:B------:R-:W-:Y:S01]  /*6ec0*/  IMAD.MOV.U32 R22, RZ, RZ, -0x1 ;  /* 0xffffffffff167424 */ /* 0x000fe200078e00ff */
[----:B------:R-:W-:Y:S01]  /*6ed0*/  ISETP.LT.U32.AND P1, PT, R8, 0x25, P1 ;  /* 0x000000250800780c */ /* 0x000fe20000f21070 */
[----:B------:R-:W-:Y:S01]  /*6ee0*/  IMAD.MOV.U32 R18, RZ, RZ, -0x1 ;  /* 0xffffffffff127424 */ /* 0x000fe200078e00ff */
[----:B------:R-:W-:Y:S01]  /*6ef0*/  PLOP3.LUT P3, PT, PT, PT, UP0, 0x80, 0x0 ;  /* 0x000000000000781c */ /* 0x000fe20003f6f008 */
[----:B------:R-:W0:Y:S01]  /*6f00*/  @P4 S2R R7, SR_CgaCtaId ;  /* 0x0000000000074919 */ /* 0x000e220000008800 */
[----:B------:R-:W-:Y:S01]  /*6f10*/  SEL R4, RZ, 0x1, !P1 ;  /* 0x00000001ff047807 */ /* 0x000fe20004800000 */
[----:B------:R-:W-:Y:S01]  /*6f20*/  IMAD.MOV.U32 R19, RZ, RZ, -0x1 ;  /* 0xffffffffff137424 */ /* 0x000fe200078e00ff */
[----:B------:R-:W-:-:S02]  /*6f30*/  @P4 MOV R6, 0x400 ;  /* 0x0000040000064802 */ /* 0x000fc40000000f00 */
[----:B------:R-:W-:Y:S02]  /*6f40*/  LOP3.LUT R3, R3, R4, RZ, 0x3c, !PT ;  /* 0x0000000403037212 */ /* 0x000fe400078e3cff */
[----:B------:R-:W-:Y:S02]  /*6f50*/  PRMT R4, RZ, 0x7610, R4 ;  /* 0x00007610ff047816 */ /* 0x000fe40000000004 */
[----:B0-----:R-:W-:Y:S01]  /*6f60*/  @P4 LEA R6, R7, R6, 0x18 ;  /* 0x0000000607064211 */ /* 0x001fe200078ec0ff */
[----:B------:R-:W-:-:S03]  /*6f70*/  IMAD.IADD R7, R11, 0x1, -R5 ;  /* 0x000000010b077824 */ /* 0x000fc600078e0a05 */
[----:B------:R0:W-:Y:S02]  /*6f80*/  @P4 SYNCS.ARRIVE.TRANS64.A1T0 RZ, [R6+URZ+0x288], RZ ;  /* 0x000288ff06ff49a7 */ /* 0x0001e4000810003f */
[----:B------:R-:W-:-:S04]  /*6f90*/  LEA.HI R7, R7, R5, RZ, 0x1f ;  /* 0x0000000507077211 */ /* 0x000fc800078ff8ff */
[----:B------:R-:W-:-:S04]  /*6fa0*/  SHF.R.U32.HI R8, RZ, 0x5, R7 ;  /* 0x00000005ff087819 */ /* 0x000fc80000011607 */
[----:B------:R-:W-:Y:S01]  /*6fb0*/  @P3 LOP3.LUT R3, R3, 0x1, R8, 0x78, !PT ;  /* 0x0000000103033812 */ /* 0x000fe200078e7808 */
[----:B------:R-:W-:Y:S01]  /*6fc0*/  IMAD R8, R8, -0x25, R11 ;  /* 0xffffffdb08087824 */ /* 0x000fe200078e020b */
[----:B--2---:R-:W-:-:S05]  /*6fd0*/  IADD3 R16, P1, R16, R20, RZ ;  /* 0x0000001410107210 */ /* 0x004fca0007f3e0ff */
[----:B------:R-:W-:Y:S01]  /*6fe0*/  IMAD.X R17, R17, 0x1, R0, P1 ;  /* 0x0000000111117824 */ /* 0x000fe200008e0600 */
[----:B------:R-:W-:-:S04]  /*6ff0*/  ISETP.GE.U32.AND P1, PT, R16, UR4, PT ;  /* 0x0000000410007c0c */ /* 0x000fc8000bf26070 */
[----:B------:R-:W-:-:S13]  /*7000*/  ISETP.GE.U32.AND.EX P1, PT, R17, UR5, PT, P1 ;  /* 0x0000000511007c0c */ /* 0x000fda000bf26110 */
[----:B0-----:R-:W-:Y:S05]  /*7010*/  @P1 BRA `(.L_x_173) ;  /* 0x00000004004c1947 */ /* 0x001fea0003800000 */
[----:B------:R-:W0:Y:S01]  /*7020*/  S2R R12, SR_CTAID.X ;  /* 0x00000000000c7919 */ /* 0x000e220000002500 */
[----:B------:R-:W-:Y:S01]  /*7030*/  ULDC.64 UR4, c[0x0][0x628] ;  /* 0x00018a0000047ab9 */ /* 0x000fe20000000a00 */
[----:B------:R-:W1:Y:S01]  /*7040*/  LDC R13, c[0x0][0x144] ;  /* 0x00005100ff0d7b82 */ /* 0x000e620000000800 */
[----:B------:R-:W-:Y:S01]  /*7050*/  ISETP.NE.U32.AND P1, PT, RZ, UR4, PT ;  /* 0x00000004ff007c0c */ /* 0x000fe2000bf25070 */
[----:B------:R-:W2:Y:S01]  /*7060*/  S2R R11, SR_CTAID.Y ;  /* 0x00000000000b7919 */ /* 0x000ea20000002600 */
[----:B------:R-:W-:Y:S01]  /*7070*/  ULDC UR6, c[0x0][0x150] ;  /* 0x0000540000067ab9 */ /* 0x000fe20000000800 */
[----:B------:R-:W-:Y:S01]  /*7080*/  ULDC UR7, c[0x0][0x630] ;  /* 0x00018c0000077ab9 */ /* 0x000fe20000000800 */
[----:B------:R-:W-:Y:S01]  /*7090*/  ISETP.NE.AND.EX P1, PT, RZ, UR5, PT, P1 ;  /* 0x00000005ff007c0c */ /* 0x000fe2000bf25310 */
[----:B------:R-:W-:Y:S01]  /*70a0*/  IMAD.MOV.U32 R4, RZ, RZ, R16 ;  /* 0x000000ffff047224 */ /* 0x000fe200078e0010 */
[----:B0-----:R-:W-:-:S05]  /*70b0*/  I2FP.F32.U32 R5, R12 ;  /* 0x0000000c00057245 */ /* 0x001fca0000201000 */
[----:B------:R-:W-:Y:S01]  /*70c0*/  FMUL R14, R5, UR6 ;  /* 0x00000006050e7c20 */ /* 0x000fe20008400000 */
[----:B------:R-:W-:-:S05]  /*70d0*/  IMAD.MOV.U32 R5, RZ, RZ, R17 ;  /* 0x000000ffff057224 */ /* 0x000fca00078e0011 */
[----:B--2---:R-:W-:Y:S05]  /*70e0*/  @!P1 BRA `(.L_x_174) ;  /* 0x0000000000289947 */ /* 0x004fea0003800000 */
[----:B------:R-:W-:Y:S02]  /*70f0*/  ULDC UR6, c[0x0][0x634] ;  /* 0x00018d0000067ab9 */ /* 0x000fe40000000800 */
[----:B------:R-:W-:-:S05]  /*7100*/  IADD3 R5, P1, R16, UR6, RZ ;  /* 0x0000000610057c10 */ /* 0x000fca000ff3e0ff */
[----:B------:R-:W-:-:S04]  /*7110*/  IMAD.X R15, RZ, RZ, R17, P1 ;  /* 0x000000ffff0f7224 */ /* 0x000fc800008e0611 */
[----:B------:R-:W-:-:S04]  /*7120*/  IMAD.WIDE.U32 R6, R15, UR4, RZ ;  /* 0x000000040f067c25 */ /* 0x000fc8000f8e00ff */
[----:B------:R-:W-:-:S04]  /*7130*/  IMAD.WIDE.U32 R6, P1, R5, UR5, R6 ;  /* 0x0000000505067c25 */ /* 0x000fc8000f820006 */
[----:B------:R-:W-:-:S04]  /*7140*/  IMAD.WIDE.U32 R4, R5, UR4, RZ ;  /* 0x0000000405047c25 */ /* 0x000fc8000f8e00ff */
[----:B------:R-:W-:Y:S01]  /*7150*/  IMAD.MOV.U32 R4, RZ, RZ, R7 ;  /* 0x000000ffff047224 */ /* 0x000fe200078e0007 */
[----:B------:R-:W-:Y:S01]  /*7160*/  IADD3 RZ, P3, R5, R6, RZ ;  /* 0x0000000605ff7210 */ /* 0x000fe20007f7e0ff */
[----:B------:R-:W-:-:S04]  /*7170*/  IMAD.X R5, RZ, RZ, RZ, P1 ;  /* 0x000000ffff057224 */ /* 0x000fc800008e06ff */
[----:B------:R-:W-:-:S08]  /*7180*/  IMAD.WIDE.U32.X R4, R15, UR5, R4, P3 ;  /* 0x000000050f047c25 */ /* 0x000fd000098e0404 */
.L_x_174:
[--C-:B------:R-:W-:Y:S01]  /*7190*/  SHF.R.U64 R19, R4, UR7, R5.reuse ;  /* 0x0000000704137c19 */ /* 0x100fe20008001205 */
[----:B------:R-:W0:Y:S01]  /*71a0*/  F2I.U32.TRUNC.NTZ R14, R14 ;  /* 0x0000000e000e7305 */ /* 0x000e22000020f000 */
[----:B------:R-:W-:Y:S01]  /*71b0*/  SHF.R.U32.HI R4, RZ, UR7, R5 ;  /* 0x00000007ff047c19 */ /* 0x000fe20008011605 */
[----:B------:R-:W-:Y:S01]  /*71c0*/  ULDC.64 UR4, c[0x0][0x620] ;  /* 0x0001880000047ab9 */ /* 0x000fe20000000a00 */
[----:B------:R-:W-:Y:S01]  /*71d0*/  IADD3 R7, P1, RZ, -R19, RZ ;  /* 0x80000013ff077210 */ /* 0x000fe20007f3e0ff */
[----:B------:R-:W-:Y:S01]  /*71e0*/  ULDC.64 UR6, c[0x0][0x640] ;  /* 0x0001900000067ab9 */ /* 0x000fe20000000a00 */
[----:B------:R-:W2:Y:S03]  /*71f0*/  LDC R18, c[0x0][0x148] ;  /* 0x00005200ff127b82 */ /* 0x000ea60000000800 */
[----:B------:R-:W-:Y:S01]  /*7200*/  IMAD.X R4, RZ, RZ, ~R4, P1 ;  /* 0x000000ffff047224 */ /* 0x000fe200008e0e04 */
[----:B------:R-:W-:-:S03]  /*7210*/  ISETP.NE.U32.AND P1, PT, RZ, UR6, PT ;  /* 0x00000006ff007c0c */ /* 0x000fc6000bf25070 */
[----:B------:R-:W-:Y:S01]  /*7220*/  IMAD R6, R4, UR4, RZ ;  /* 0x0000000404067c24 */ /* 0x000fe2000f8e02ff */
[----:B------:R-:W-:Y:S01]  /*7230*/  ISETP.NE.AND.EX P1, PT, RZ, UR7, PT, P1 ;  /* 0x00000007ff007c0c */ /* 0x000fe2000bf25310 */
[----:B------:R-:W-:Y:S01]  /*7240*/  IMAD.WIDE.U32 R4, R7, UR4, R16 ;  /* 0x0000000407047c25 */ /* 0x000fe2000f8e0010 */
[----:B------:R-:W-:-:S03]  /*7250*/  ULDC UR4, c[0x0][0x618] ;  /* 0x0001860000047ab9 */ /* 0x000fc60000000800 */
[----:B------:R-:W-:Y:S01]  /*7260*/  IMAD R7, R7, UR5, R6 ;  /* 0x0000000507077c24 */ /* 0x000fe2000f8e0206 */
[----:B------:R-:W-:Y:S01]  /*7270*/  ULDC UR5, c[0x0][0x154] ;  /* 0x0000550000057ab9 */ /* 0x000fe20000000800 */
[----:B0-----:R-:W-:Y:S02]  /*7280*/  IMAD.MOV R6, RZ, RZ, -R14 ;  /* 0x000000ffff067224 */ /* 0x001fe400078e0a0e */
[----:B------:R-:W-:Y:S02]  /*7290*/  IMAD.IADD R5, R5, 0x1, R7 ;  /* 0x0000000105057824 */ /* 0x000fe400078e0207 */
[----:B-1----:R-:W-:Y:S01]  /*72a0*/  IMAD R12, R13, R6, R12 ;  /* 0x000000060d0c7224 */ /* 0x002fe200078e020c */
[----:B------:R-:W-:Y:S02]  /*72b0*/  I2FP.F32.U32 R6, R11 ;  /* 0x0000000b00067245 */ /* 0x000fe40000201000 */
[--C-:B------:R-:W-:Y:S02]  /*72c0*/  SHF.R.U64 R13, R4, UR4, R5.reuse ;  /* 0x00000004040d7c19 */ /* 0x100fe40008001205 */
[----:B------:R-:W-:Y:S01]  /*72d0*/  SHF.R.U32.HI R4, RZ, UR4, R5 ;  /* 0x00000004ff047c19 */ /* 0x000fe20008011605 */
[----:B------:R-:W-:Y:S01]  /*72e0*/  FMUL R6, R6, UR5 ;  /* 0x0000000506067c20 */ /* 0x000fe20008400000 */
[----:B------:R-:W-:-:S02]  /*72f0*/  ULDC UR4, c[0x0][0x608] ;  /* 0x0001820000047ab9 */ /* 0x000fc40000000800 */
[--C-:B------:R-:W-:Y:S01]  /*7300*/  SHF.R.U64 R15, R13, UR4, R4.reuse ;  /* 0x000000040d0f7c19 */ /* 0x100fe20008001204 */
[----:B------:R0:W1:Y:S01]  /*7310*/  F2I.U32.TRUNC.NTZ R20, R6 ;  /* 0x0000000600147305 */ /* 0x000062000020f000 */
[----:B------:R-:W-:Y:S01]  /*7320*/  SHF.R.U32.HI R4, RZ, UR4, R4 ;  /* 0x00000004ff047c19 */ /* 0x000fe20008011604 */
[----:B------:R-:W-:-:S03]  /*7330*/  ULDC UR4, c[0x0][0x658] ;  /* 0x0001960000047ab9 */ /* 0x000fc60000000800 */
[--C-:B------:R-:W-:Y:S02]  /*7340*/  SHF.R.U64 R14, R15, UR4, R4.reuse ;  /* 0x000000040f0e7c19 */ /* 0x100fe40008001204 */
[----:B------:R-:W-:-:S03]  /*7350*/  SHF.R.U32.HI R21, RZ, UR4, R4 ;  /* 0x00000004ff157c19 */ /* 0x000fc60008011604 */
[----:B------:R-:W-:Y:S02]  /*7360*/  IMAD.MOV.U32 R4, RZ, RZ, R14 ;  /* 0x000000ffff047224 */ /* 0x000fe400078e000e */
[----:B------:R-:W-:Y:S01]  /*7370*/  IMAD.MOV.U32 R5, RZ, RZ, R21 ;  /* 0x000000ffff057224 */ /* 0x000fe200078e0015 */
[----:B0-----:R-:W-:Y:S06]  /*7380*/  @!P1 BRA `(.L_x_175) ;  /* 0x0000000000289947 */ /* 0x001fec0003800000 */
        /* <DEDUP_REMOVED lines=10> */
.L_x_175:
[----:B------:R-:W-:Y:S01]  /*7430*/  ISETP.NE.AND P1, PT, R2, 0x1, PT ;  /* 0x000000010200780c */ /* 0x000fe20003f25270 */
[----:B------:R-:W-:Y:S01]  /*7440*/  ULDC UR4, c[0x0][0x648] ;  /* 0x0001920000047ab9 */ /* 0x000fe20000000800 */
[----:B------:R-:W-:Y:S01]  /*7450*/  LOP3.LUT R15, R15, UR16, RZ, 0xc0, !PT ;  /* 0x000000100f0f7c12 */ /* 0x000fe2000f8ec0ff */
[----:B-1----:R-:W-:Y:S01]  /*7460*/  IMAD.MOV R20, RZ, RZ, -R20 ;  /* 0x000000ffff147224 */ /* 0x002fe200078e0a14 */
[----:B------:R-:W-:Y:S01]  /*7470*/  SHF.R.U64 R4, R4, UR4, R5 ;  /* 0x0000000404047c19 */ /* 0x000fe20008001205 */
[----:B------:R-:W-:Y:S01]  /*7480*/  ULDC UR4, c[0x0][0x638] ;  /* 0x00018e0000047ab9 */ /* 0x000fe20000000800 */
[----:B------:R-:W-:Y:S01]  /*7490*/  LOP3.LUT R13, R13, UR15, RZ, 0xc0, !PT ;  /* 0x0000000f0d0d7c12 */ /* 0x000fe2000f8ec0ff */
[----:B------:R-:W-:Y:S02]  /*74a0*/  ULDC UR5, c[0x0][0x610] ;  /* 0x0001840000057ab9 */ /* 0x000fe40000000800 */
[----:B------:R-:W-:Y:S02]  /*74b0*/  IMAD.MOV R5, RZ, RZ, -R4 ;  /* 0x000000ffff057224 */ /* 0x000fe400078e0a04 */
[----:B------:R-:W-:-:S02]  /*74c0*/  IMAD R15, R4, UR17, R15 ;  /* 0x00000011040f7c24 */ /* 0x000fc4000f8e020f */
[----:B--2---:R-:W-:Y:S02]  /*74d0*/  @P1 IMAD R12, R18, R20, R11 ;  /* 0x00000014120c1224 */ /* 0x004fe400078e020b */
[----:B------:R-:W-:Y:S01]  /*74e0*/  IMAD R14, R5, UR4, R14 ;  /* 0x00000004050e7c24 */ /* 0x000fe2000f8e020e */
[----:B------:R-:W-:Y:S01]  /*74f0*/  ULDC UR4, c[0x0][0x600] ;  /* 0x0001800000047ab9 */ /* 0x000fe20000000800 */
[----:B------:R-:W-:Y:S02]  /*7500*/  IMAD R12, R15, UR5, R12 ;  /* 0x000000050f0c7c24 */ /* 0x000fe4000f8e020c */
[----:B------:R-:W-:Y:S02]  /*7510*/  IMAD R5, R14, UR4, R13 ;  /* 0x000000040e057c24 */ /* 0x000fe4000f8e020d */
[----:B------:R-:W-:-:S03]  /*7520*/  IMAD.MOV.U32 R4, RZ, RZ, 0x1 ;  /* 0x00000001ff047424 */ /* 0x000fc600078e00ff */
[----:B------:R-:W-:Y:S02]  /*7530*/  SEL R18, R5, R12, !P1 ;  /* 0x0000000c05127207 */ /* 0x000fe40004800000 */
[----:B------:R-:W-:-:S07]  /*7540*/  SEL R22, R12, R5, !P1 ;  /* 0x000000050c167207 */ /* 0x000fce0004800000 */
.L_x_173:
[----:B------:R-:W-:Y:S05]  /*7550*/  BSYNC B1 ;  /* 0x0000000000017941 */ /* 0x000fea0003800000 */
.L_x_172:
[----:B------:R-:W-:-:S13]  /*7560*/  LOP3.LUT P1, RZ, R4, 0xff, RZ, 0xc0, !PT ;  /* 0x000000ff04ff7812 */ /* 0x000fda000782c0ff */
[----:B------:R-:W-:Y:S05]  /*7570*/  @P1 BRA `(.L_x_176) ;  /* 0xfffffff400381947 */ /* 0x000fea000383ffff */
[----:B------:R-:W-:Y:S05]  /*7580*/  BSYNC B0 ;  /* 0x0000000000007941 */ /* 0x000fea0003800000 */
.L_x_164:
[----:B------:R-:W-:-:S03]  /*7590*/  UMOV UR4, 0xffffffff ;  /* 0xffffffff00047882 */ /* 0x000fc60000000000 */
[----:B------:R-:W-:Y:S05]  /*75a0*/  BRA.DIV UR4, `(.L_x_177) ;  /* 0x0000001604ec7947 */ /* 0x000fea000b800000 */
[----:B------:R-:W-:-:S13]  /*75b0*/  ELECT P6, URZ, PT ;  /* 0x00000000003f782f */ /* 0x000fda00038c0000 */
.L_x_226:
[----:B------:R-:W-:Y:S04]  /*75c0*/  BSSY B0, `(.L_x_178) ;  /* 0x0000154000007945 */ /* 0x000fe80003800000 */
[----:B------:R-:W-:Y:S05]  /*75d0*/  @!P6 BRA `(.L_x_179) ;  /* 0x000000140048e947 */ /* 0x000fea0003800000 */
[----:B------:R-:W-:-:S04]  /*75e0*/  LOP3.LUT R23, R23, 0x2, RZ, 0xfc, !PT ;  /* 0x0000000217177812 */ /* 0x000fc800078efcff */
[----:B------:R-:W-:-:S13]  /*75f0*/  ISETP.NE.AND P0, PT, R23, 0x3, PT ;  /* 0x000000031700780c */ /* 0x000fda0003f05270 */
[----:B------:R-:W-:Y:S05]  /*7600*/  @!P0 BRA `(.L_x_180) ;  /* 0x0000000000048947 */ /* 0x000fea0003800000 */
[----:B------:R-:W-:Y:S01]  /*7610*/  BPT.TRAP 0x1 ;  /* 0x000000040000795c */ /* 0x000fe20000300000 */
.L_x_180:
[----:B------:R-:W0:Y:S01]  /*7620*/  S2R R5, SR_CgaCtaId ;  /* 0x0000000000057919 */ /* 0x000e220000008800 */
[----:B------:R-:W-:Y:S02]  /*7630*/  MOV R0, 0x400 ;  /* 0x0000040000007802 */ /* 0x000fe40000000f00 */
[----:B------:R-:W-:Y:S02]  /*7640*/  SHF.L.U32 R2, R3, 0x1f, RZ ;  /* 0x0000001f03027819 */ /* 0x000fe400000006ff */
[----:B0-----:R-:W-:-:S05]  /*7650*/  LEA R5, R5, R0, 0x18 ;  /* 0x0000000005057211 */ /* 0x001fca00078ec0ff */
[----:B------:R-:W-:-:S04]  /*7660*/  VIADD R5, R5, 0x128 ;  /* 0x0000012805057836 */ /* 0x000fc80000000000 */
[C---:B------:R-:W-:Y:S02]  /*7670*/  IMAD R7, R8.reuse, 0x8, R5 ;  /* 0x0000000808077824 */ /* 0x040fe400078e0205 */
[----:B------:R-:W-:Y:S02]  /*7680*/  VIADD R8, R8, 0x1 ;  /* 0x0000000108087836 */ /* 0x000fe40000000000 */
[----:B------:R-:W0:Y:S03]  /*7690*/  SYNCS.PHASECHK.TRANS64.TRYWAIT P0, [R7+URZ], R2 ;  /* 0x00000002070075a7 */ /* 0x000e26000800017f */
[----:B------:R-:W-:-:S04]  /*76a0*/  ISETP.NE.AND P1, PT, R8, 0x25, PT ;  /* 0x000000250800780c */ /* 0x000fc80003f25270 */
[----:B------:R-:W-:Y:S02]  /*76b0*/  SEL R0, RZ, 0x1, P1 ;  /* 0x00000001ff007807 */ /* 0x000fe40000800000 */
[----:B------:R-:W-:Y:S02]  /*76c0*/  SEL R8, R8, RZ, P1 ;  /* 0x000000ff08087207 */ /* 0x000fe40000800000 */
[----:B------:R-:W-:-:S03]  /*76d0*/  LOP3.LUT R9, R3, R0, RZ, 0x3c, !PT ;  /* 0x0000000003097212 */ /* 0x000fc600078e3cff */
[----:B------:R-:W-:Y:S01]  /*76e0*/  IMAD R6, R8, 0x8, R5 ;  /* 0x0000000808067824 */ /* 0x000fe200078e0205 */
[----:B------:R-:W-:Y:S01]  /*76f0*/  SHF.L.U32 R3, R9, 0x1f, RZ ;  /* 0x0000001f09037819 */ /* 0x000fe200000006ff */
[----:B0-----:R-:W-:Y:S06]  /*7700*/  @!P0 BRA `(.L_x_181) ;  /* 0x0000001400b48947 */ /* 0x001fec0003800000 */
.L_x_227:
[----:B------:R-:W1:Y:S01]  /*7710*/  SYNCS.PHASECHK.TRANS64.TRYWAIT P0, [R6+URZ], R3 ;  /* 0x00000003060075a7 */ /* 0x000e62000800017f */
[----:B------:R-:W-:-:S05]  /*7720*/  VIADD R0, R8, 0x1 ;  /* 0x0000000108007836 */ /* 0x000fca0000000000 */
[----:B------:R-:W-:-:S04]  /*7730*/  ISETP.NE.AND P1, PT, R0, 0x25, PT ;  /* 0x000000250000780c */ /* 0x000fc80003f25270 */
[----:B0-----:R-:W-:Y:S02]  /*7740*/  SEL R2, RZ, 0x1, P1 ;  /* 0x00000001ff027807 */ /* 0x001fe40000800000 */
[----:B------:R-:W-:Y:S02]  /*7750*/  SEL R0, R0, RZ, P1 ;  /* 0x000000ff00007207 */ /* 0x000fe40000800000 */
[----:B------:R-:W-:-:S03]  /*7760*/  LOP3.LUT R9, R9, R2, RZ, 0x3c, !PT ;  /* 0x0000000209097212 */ /* 0x000fc600078e3cff */
[----:B------:R-:W-:Y:S01]  /*7770*/  IMAD R7, R0, 0x8, R5 ;  /* 0x0000000800077824 */ /* 0x000fe200078e0205 */
[----:B------:R-:W-:Y:S01]  /*7780*/  SHF.L.U32 R4, R9, 0x1f, RZ ;  /* 0x0000001f09047819 */ /* 0x000fe200000006ff */
[----:B-1----:R-:W-:Y:S06]  /*7790*/  @!P0 BRA `(.L_x_182) ;  /* 0x0000001400a48947 */ /* 0x002fec0003800000 */
.L_x_228:
[----:B------:R-:W1:Y:S01]  /*77a0*/  SYNCS.PHASECHK.TRANS64.TRYWAIT P0, [R7+URZ], R4 ;  /* 0x00000004070075a7 */ /* 0x000e62000800017f */
[----:B------:R-:W-:-:S05]  /*77b0*/  VIADD R0, R0, 0x1 ;  /* 0x0000000100007836 */ /* 0x000fca0000000000 */
[----:B------:R-:W-:-:S04]  /*77c0*/  ISETP.NE.AND P1, PT, R0, 0x25, PT ;  /* 0x000000250000780c */ /* 0x000fc80003f25270 */
[----:B------:R-:W-:Y:S02]  /*77d0*/  SEL R2, RZ, 0x1, P1 ;  /* 0x00000001ff027807 */ /* 0x000fe40000800000 */
[----:B------:R-:W-:Y:S02]  /*77e0*/  SEL R0, R0, RZ, P1 ;  /* 0x000000ff00007207 */ /* 0x000fe40000800000 */
[----:B------:R-:W-:-:S03]  /*77f0*/  LOP3.LUT R9, R9, R2, RZ, 0x3c, !PT ;  /* 0x0000000209097212 */ /* 0x000fc600078e3cff */
[----:B0-----:R-:W-:Y:S01]  /*7800*/  IMAD R6, R0, 0x8, R5 ;  /* 0x0000000800067824 */ /* 0x001fe200078e0205 */
[----:B------:R-:W-:Y:S01]  /*7810*/  SHF.L.U32 R3, R9, 0x1f, RZ ;  /* 0x0000001f09037819 */ /* 0x000fe200000006ff */
[----:B-1----:R-:W-:Y:S06]  /*7820*/  @!P0 BRA `(.L_x_183) ;  /* 0x0000001400948947 */ /* 0x002fec0003800000 */
.L_x_229:
        /* <DEDUP_REMOVED lines=9> */
.L_x_230:
        /* <DEDUP_REMOVED lines=9> */
.L_x_231:
        /* <DEDUP_REMOVED lines=9> */
.L_x_232:
        /* <DEDUP_REMOVED lines=9> */
.L_x_233:
        /* <DEDUP_REMOVED lines=9> */
.L_x_234:
        /* <DEDUP_REMOVED lines=9> */
.L_x_235:
        /* <DEDUP_REMOVED lines=9> */
.L_x_236:
        /* <DEDUP_REMOVED lines=9> */
.L_x_237:
        /* <DEDUP_REMOVED lines=9> */
.L_x_238:
        /* <DEDUP_REMOVED lines=9> */
.L_x_239:
        /* <DEDUP_REMOVED lines=9> */
.L_x_240:
        /* <DEDUP_REMOVED lines=9> */
.L_x_241:
        /* <DEDUP_REMOVED lines=9> */
.L_x_242:
        /* <DEDUP_REMOVED lines=9> */
.L_x_243:
        /* <DEDUP_REMOVED lines=9> */
.L_x_244:
        /* <DEDUP_REMOVED lines=9> */
.L_x_245:
        /* <DEDUP_REMOVED lines=9> */
.L_x_246:
        /* <DEDUP_REMOVED lines=9> */
.L_x_247:
        /* <DEDUP_REMOVED lines=9> */
.L_x_248:
        /* <DEDUP_REMOVED lines=9> */
.L_x_249:
        /* <DEDUP_REMOVED lines=9> */
.L_x_250:
        /* <DEDUP_REMOVED lines=9> */
.L_x_251:
        /* <DEDUP_REMOVED lines=9> */
.L_x_252:
        /* <DEDUP_REMOVED lines=9> */
.L_x_253:
        /* <DEDUP_REMOVED lines=9> */
.L_x_254:
        /* <DEDUP_REMOVED lines=9> */
.L_x_255:
        /* <DEDUP_REMOVED lines=9> */
.L_x_256:
        /* <DEDUP_REMOVED lines=9> */
.L_x_257:
        /* <DEDUP_REMOVED lines=9> */
.L_x_258:
        /* <DEDUP_REMOVED lines=9> */
.L_x_259:
        /* <DEDUP_REMOVED lines=9> */
.L_x_260:
        /* <DEDUP_REMOVED lines=9> */
.L_x_261:
[----:B------:R-:W1:Y:S01]  /*8a30*/  SYNCS.PHASECHK.TRANS64.TRYWAIT P0, [R6+URZ], R3 ;  /* 0x00000003060075a7 */ /* 0x000e62000800017f */
[----:B------:R-:W-:-:S05]  /*8a40*/  VIADD R0, R0, 0x1 ;  /* 0x0000000100007836 */ /* 0x000fca0000000000 */
[----:B------:R-:W-:-:S04]  /*8a50*/  ISETP.NE.AND P1, PT, R0, 0x25, PT ;  /* 0x000000250000780c */ /* 0x000fc80003f25270 */
[----:B------:R-:W-:Y:S02]  /*8a60*/  SEL R2, RZ, 0x1, P1 ;  /* 0x00000001ff027807 */ /* 0x000fe40000800000 */
[----:B------:R-:W-:Y:S02]  /*8a70*/  SEL R0, R0, RZ, P1 ;  /* 0x000000ff00007207 */ /* 0x000fe40000800000 */
[----:B------:R-:W-:Y:S01]  /*8a80*/  LOP3.LUT R2, R9, R2, RZ, 0x3c, !PT ;  /* 0x0000000209027212 */ /* 0x000fe200078e3cff */
[----:B-1----:R-:W-:Y:S06]  /*8a90*/  @!P0 BRA `(.L_x_216) ;  /* 0x0000000c008c8947 */ /* 0x002fec0003800000 */
.L_x_262:
[----:B------:R-:W-:Y:S01]  /*8aa0*/  IMAD R5, R0, 0x8, R5 ;  /* 0x0000000800057824 */ /* 0x000fe200078e0205 */
[----:B------:R-:W-:-:S07]  /*8ab0*/  SHF.L.U32 R0, R2, 0x1f, RZ ;  /* 0x0000001f02007819 */ /* 0x000fce00000006ff */
.L_x_217:
[----:B--2---:R2:W3:Y:S02]  /*8ac0*/  SYNCS.PHASECHK.TRANS64.TRYWAIT P0, [R5+URZ], R0 ;  /* 0x00000000050075a7 */ /* 0x0044e4000800017f */
[----:B---3--:R-:W-:Y:S05]  /*8ad0*/  @!P0 NANOSLEEP.SYNCS 0x989680 ;  /* 0x009896800000895d */ /* 0x008fea0003900000 */
[----:B------:R-:W3:Y:S02]  /*8ae0*/  @!P0 SYNCS.PHASECHK.TRANS64 P0, [R5+URZ], R0 ;  /* 0x00000000050085a7 */ /* 0x000ee4000800007f */
[----:B---3--:R-:W-:Y:S05]  /*8af0*/  @!P0 BRA `(.L_x_217) ;  /* 0xfffffffc00f08947 */ /* 0x008fea000383ffff */
.L_x_179:
[----:B------:R-:W-:Y:S05]  /*8b00*/  BSYNC B0 ;  /* 0x0000000000007941 */ /* 0x000fea0003800000 */
.L_x_178:
[----:B------:R-:W-:Y:S05]  /*8b10*/  EXIT ;  /* 0x000000000000794d */ /* 0x000fea0003800000 */
.L_x_16:
[----:B-1----:R-:W-:-:S04]  /*8b20*/  IMAD.U32 R3, RZ, RZ, UR43 ;  /* 0x0000002bff037e24 */ /* 0x002fc8000f8e00ff */
[----:B------:R1:W2:Y:S03]  /*8b30*/  SYNCS.PHASECHK.TRANS64.TRYWAIT P0, [R3+URZ+-0x8], R0 ;  /* 0xfffff800030075a7 */ /* 0x0002a6000800017f */
[----:B--2---:R-:W-:Y:S05]  /*8b40*/  @!P0 NANOSLEEP.SYNCS 0x989680 ;  /* 0x009896800000895d */ /* 0x004fea0003900000 */
[----:B------:R-:W2:Y:S02]  /*8b50*/  @!P0 SYNCS.PHASECHK.TRANS64 P0, [R3+URZ+-0x8], R0 ;  /* 0xfffff800030085a7 */ /* 0x000ea4000800007f */
[----:B--2---:R-:W-:Y:S05]  /*8b60*/  @!P0 BRA `(.L_x_16) ;  /* 0xfffffffc00ec8947 */ /* 0x004fea000383ffff */
[----:B------:R-:W-:Y:S05]  /*8b70*/  BRA `(.L_x_218) ;  /* 0xffffff8c00887947 */ /* 0x000fea000383ffff */
.L_x_21:
[----:B--2---:R2:W3:Y:S02]  /*8b80*/  SYNCS.PHASECHK.TRANS64.TRYWAIT P1, [R3+URZ], R0 ;  /* 0x00000000030075a7 */ /* 0x0044e4000802017f */
[----:B---3--:R-:W-:Y:S05]  /*8b90*/  @!P1 NANOSLEEP.SYNCS 0x989680 ;  /* 0x009896800000995d */ /* 0x008fea0003900000 */
[----:B------:R-:W3:Y:S02]  /*8ba0*/  @!P1 SYNCS.PHASECHK.TRANS64 P1, [R3+URZ], R0 ;  /* 0x00000000030095a7 */ /* 0x000ee4000802007f */
[----:B---3--:R-:W-:Y:S05]  /*8bb0*/  @!P1 BRA `(.L_x_21) ;  /* 0xfffffffc00f09947 */ /* 0x008fea000383ffff */
[----:B------:R-:W-:Y:S05]  /*8bc0*/  BRA `(.L_x_20) ;  /* 0xffffff8c00fc7947 */ /* 0x000fea000383ffff */
.L_x_26:
[----:B--2---:R-:W-:-:S04]  /*8bd0*/  IMAD.U32 R4, RZ, RZ, UR4 ;  /* 0x00000004ff047e24 */ /* 0x004fc8000f8e00ff */
[----:B------:R2:W3:Y:S03]  /*8be0*/  SYNCS.PHASECHK.TRANS64.TRYWAIT P1, [R4+URZ], R3 ;  /* 0x00000003040075a7 */ /* 0x0004e6000802017f */
[----:B---3--:R-:W-:Y:S05]  /*8bf0*/  @!P1 NANOSLEEP.SYNCS 0x989680 ;  /* 0x009896800000995d */ /* 0x008fea0003900000 */
[----:B------:R-:W3:Y:S02]  /*8c00*/  @!P1 SYNCS.PHASECHK.TRANS64 P1, [R4+URZ], R3 ;  /* 0x00000003040095a7 */ /* 0x000ee4000802007f */
[----:B---3--:R-:W-:Y:S05]  /*8c10*/  @!P1 BRA `(.L_x_26) ;  /* 0xfffffffc00ec9947 */ /* 0x008fea000383ffff */
[----:B------:R-:W-:Y:S05]  /*8c20*/  BRA `(.L_x_25) ;  /* 0xffffff9000707947 */ /* 0x000fea000383ffff */
.L_x_32:
[----:B0-----:R-:W-:-:S04]  /*8c30*/  IMAD.U32 R3, RZ, RZ, UR43 ;  /* 0x0000002bff037e24 */ /* 0x001fc8000f8e00ff */
[----:B------:R0:W1:Y:S03]  /*8c40*/  SYNCS.PHASECHK.TRANS64.TRYWAIT P0, [R3+URZ+0x8], R0 ;  /* 0x00000800030075a7 */ /* 0x000066000800017f */
[----:B-1----:R-:W-:Y:S05]  /*8c50*/  @!P0 NANOSLEEP.SYNCS 0x989680 ;  /* 0x009896800000895d */ /* 0x002fea0003900000 */
[----:B------:R-:W1:Y:S02]  /*8c60*/  @!P0 SYNCS.PHASECHK.TRANS64 P0, [R3+URZ+0x8], R0 ;  /* 0x00000800030085a7 */ /* 0x000e64000800007f */
[----:B-1----:R-:W-:Y:S05]  /*8c70*/  @!P0 BRA `(.L_x_32) ;  /* 0xfffffffc00ec8947 */ /* 0x002fea000383ffff */
[----:B------:R-:W-:Y:S05]  /*8c80*/  BRA `(.L_x_219) ;  /* 0xffffff9400547947 */ /* 0x000fea000383ffff */
.L_x_165:
[----:B------:R-:W-:Y:S01]  /*8c90*/  BSSY B1, `(.L_x_220) ;  /* 0x0000006000017945 */ /* 0x000fe20003800000 */
[----:B------:R-:W-:-:S07]  /*8ca0*/  IMAD.MOV.U32 R15, RZ, RZ, -0x1 ;  /* 0xffffffffff0f7424 */ /* 0x000fce00078e00ff */
[----:B-----5:R-:W-:Y:S05]  /*8cb0*/  WARPSYNC.COLLECTIVE R15, `(.L_x_221) ;  /* 0x000000000f0c7348 */ /* 0x020fea0003c00000 */
[----:B------:R-:W-:Y:S02]  /*8cc0*/  ELECT P6, UR62, PT ;  /* 0x00000000003e782f */ /* 0x000fe400038c0000 */
[----:B------:R-:W-:Y:S01]  /*8cd0*/  MOV R14, UR62 ;  /* 0x0000003e000e7c02 */ /* 0x000fe20008000f00 */
[----:B-----5:R-:W-:Y:S10]  /*8ce0*/  ENDCOLLECTIVE ;  /* 0x000000000000791b */ /* 0x020ff40003800000 */
.L_x_221:
[----:B------:R-:W-:Y:S05]  /*8cf0*/  BSYNC B1 ;  /* 0x0000000000017941 */ /* 0x000fea0003800000 */
.L_x_220:
[----:B------:R-:W-:Y:S05]  /*8d00*/  BRA `(.L_x_222) ;  /* 0xffffffdc00607947 */ /* 0x000fea000383ffff */
.L_x_168:
[----:B-1----:R1:W2:Y:S02]  /*8d10*/  SYNCS.PHASECHK.TRANS64.TRYWAIT P1, [R11+URZ+0x128], R6 ;  /* 0x000128060b0075a7 */ /* 0x0022a4000802017f */
[----:B--2---:R-:W-:Y:S05]  /*8d20*/  @!P1 NANOSLEEP.SYNCS 0x989680 ;  /* 0x009896800000995d */ /* 0x004fea0003900000 */
[----:B------:R-:W2:Y:S02]  /*8d30*/  @!P1 SYNCS.PHASECHK.TRANS64 P1, [R11+URZ+0x128], R6 ;  /* 0x000128060b0095a7 */ /* 0x000ea4000802007f */
[----:B--2---:R-:W-:Y:S05]  /*8d40*/  @!P1 BRA `(.L_x_168) ;  /* 0xfffffffc00f09947 */ /* 0x004fea000383ffff */
[----:B------:R-:W-:Y:S05]  /*8d50*/  BRA `(.L_x_223) ;  /* 0xffffffdc00947947 */ /* 0x000fea000383ffff */
.L_x_177:
[----:B------:R-:W-:Y:S01]  /*8d60*/  BSSY B0, `(.L_x_224) ;  /* 0x0000006000007945 */ /* 0x000fe20003800000 */
[----:B------:R-:W-:-:S07]  /*8d70*/  IMAD.MOV.U32 R15, RZ, RZ, -0x1 ;  /* 0xffffffffff0f7424 */ /* 0x000fce00078e00ff */
[----:B-----5:R-:W-:Y:S05]  /*8d80*/  WARPSYNC.COLLECTIVE R15, `(.L_x_225) ;  /* 0x000000000f0c7348 */ /* 0x020fea0003c00000 */
[----:B------:R-:W-:Y:S02]  /*8d90*/  ELECT P6, UR62, PT ;  /* 0x00000000003e782f */ /* 0x000fe400038c0000 */
[----:B------:R-:W-:Y:S01]  /*8da0*/  MOV R14, UR62 ;  /* 0x0000003e000e7c02 */ /* 0x000fe20008000f00 */
[----:B-----5:R-:W-:Y:S10]  /*8db0*/  ENDCOLLECTIVE ;  /* 0x000000000000791b */ /* 0x020ff40003800000 */
.L_x_225:
[----:B------:R-:W-:Y:S05]  /*8dc0*/  BSYNC B0 ;  /* 0x0000000000007941 */ /* 0x000fea0003800000 */
.L_x_224:
[----:B------:R-:W-:Y:S05]  /*8dd0*/  BRA `(.L_x_226) ;  /* 0xffffffe400f87947 */ /* 0x000fea000383ffff */
.L_x_181:
[----:B0-----:R0:W1:Y:S02]  /*8de0*/  SYNCS.PHASECHK.TRANS64.TRYWAIT P0, [R7+URZ], R2 ;  /* 0x00000002070075a7 */ /* 0x001064000800017f */
[----:B-1----:R-:W-:Y:S05]  /*8df0*/  @!P0 NANOSLEEP.SYNCS 0x989680 ;  /* 0x009896800000895d */ /* 0x002fea0003900000 */
[----:B------:R-:W1:Y:S02]  /*8e00*/  @!P0 SYNCS.PHASECHK.TRANS64 P0, [R7+URZ], R2 ;  /* 0x00000002070085a7 */ /* 0x000e64000800007f */
[----:B-1----:R-:W-:Y:S05]  /*8e10*/  @!P0 BRA `(.L_x_181) ;  /* 0xfffffffc00f08947 */ /* 0x002fea000383ffff */
[----:B------:R-:W-:Y:S05]  /*8e20*/  BRA `(.L_x_227) ;  /* 0xffffffe800387947 */ /* 0x000fea000383ffff */
.L_x_182:
[----:B0-----:R0:W1:Y:S02]  /*8e30*/  SYNCS.PHASECHK.TRANS64.TRYWAIT P0, [R6+URZ], R3 ;  /* 0x00000003060075a7 */ /* 0x001064000800017f */
[----:B-1----:R-:W-:Y:S05]  /*8e40*/  @!P0 NANOSLEEP.SYNCS 0x989680 ;  /* 0x009896800000895d */ /* 0x002fea0003900000 */
[----:B------:R-:W1:Y:S02]  /*8e50*/  @!P0 SYNCS.PHASECHK.TRANS64 P0, [R6+URZ], R3 ;  /* 0x00000003060085a7 */ /* 0x000e64000800007f */
[----:B-1----:R-:W-:Y:S05]  /*8e60*/  @!P0 BRA `(.L_x_182) ;  /* 0xfffffffc00f08947 */ /* 0x002fea000383ffff */
[----:B------:R-:W-:Y:S05]  /*8e70*/  BRA `(.L_x_228) ;  /* 0xffffffe800487947 */ /* 0x000fea000383ffff */
.L_x_183:
[----:B0-----:R0:W1:Y:S02]  /*8e80*/  SYNCS.PHASECHK.TRANS64.TRYWAIT P0, [R7+URZ], R4 ;  /* 0x00000004070075a7 */ /* 0x001064000800017f */
[----:B-1----:R-:W-:Y:S05]  /*8e90*/  @!P0 NANOSLEEP.SYNCS 0x989680 ;  /* 0x009896800000895d */ /* 0x002fea0003900000 */
[----:B------:R-:W1:Y:S02]  /*8ea0*/  @!P0 SYNCS.PHASECHK.TRANS64 P0, [R7+URZ], R4 ;  /* 0x00000004070085a7 */ /* 0x000e64000800007f */
[----:B-1----:R-:W-:Y:S05]  /*8eb0*/  @!P0 BRA `(.L_x_183) ;  /* 0xfffffffc00f08947 */ /* 0x002fea000383ffff */
[----:B------:R-:W-:Y:S05]  /*8ec0*/  BRA `(.L_x_229) ;  /* 0xffffffe800587947 */ /* 0x000fea000383ffff */
.L_x_184:
[----:B0-----:R0:W1:Y:S02]  /*8ed0*/  SYNCS.PHASECHK.TRANS64.TRYWAIT P0, [R6+URZ], R3 ;  /* 0x00000003060075a7 */ /* 0x001064000800017f */
[----:B-1----:R-:W-:Y:S05]  /*8ee0*/  @!P0 NANOSLEEP.SYNCS 0x989680 ;  /* 0x009896800000895d */ /* 0x002fea0003900000 */
[----:B------:R-:W1:Y:S02]  /*8ef0*/  @!P0 SYNCS.PHASECHK.TRANS64 P0, [R6+URZ], R3 ;  /* 0x00000003060085a7 */ /* 0x000e64000800007f */
[----:B-1----:R-:W-:Y:S05]  /*8f00*/  @!P0 BRA `(.L_x_184) ;  /* 0xfffffffc00f08947 */ /* 0x002fea000383ffff */
[----:B------:R-:W-:Y:S05]  /*8f10*/  BRA `(.L_x_230) ;  /* 0xffffffe800687947 */ /* 0x000fea000383ffff */
.L_x_185:
[----:B0-----:R0:W1:Y:S02]  /*8f20*/  SYNCS.PHASECHK.TRANS64.TRYWAIT P0, [R7+URZ], R4 ;  /* 0x00000004070075a7 */ /* 0x001064000800017f */
[----:B-1----:R-:W-:Y:S05]  /*8f30*/  @!P0 NANOSLEEP.SYNCS 0x989680 ;  /* 0x009896800000895d */ /* 0x002fea0003900000 */
[----:B------:R-:W1:Y:S02]  /*8f40*/  @!P0 SYNCS.PHASECHK.TRANS64 P0, [R7+URZ], R4 ;  /* 0x00000004070085a7 */ /* 0x000e64000800007f */
[----:B-1----:R-:W-:Y:S05]  /*8f50*/  @!P0 BRA `(.L_x_185) ;  /* 0xfffffffc00f08947 */ /* 0x002fea000383ffff */
[----:B------:R-:W-:Y:S05]  /*8f60*/  BRA `(.L_x_231) ;  /* 0xffffffe800787947 */ /* 0x000fea000383ffff */
.L_x_186:
[----:B0-----:R0:W1:Y:S02]  /*8f70*/  SYNCS.PHASECHK.TRANS64.TRYWAIT P0, [R6+URZ], R3 ;  /* 0x00000003060075a7 */ /* 0x001064000800017f */
[----:B-1----:R-:W-:Y:S05]  /*8f80*/  @!P0 NANOSLEEP.SYNCS 0x989680 ;  /* 0x009896800000895d */ /* 0x002fea0003900000 */
[----:B------:R-:W1:Y:S02]  /*8f90*/  @!P0 SYNCS.PHASECHK.TRANS64 P0, [R6+URZ], R3 ;  /* 0x00000003060085a7 */ /* 0x000e64000800007f */
[----:B-1----:R-:W-:Y:S05]  /*8fa0*/  @!P0 BRA `(.L_x_186) ;  /* 0xfffffffc00f08947 */ /* 0x002fea000383ffff */
[----:B------:R-:W-:Y:S05]  /*8fb0*/  BRA `(.L_x_232) ;  /* 0xffffffe800887947 */ /* 0x000fea000383ffff */
.L_x_187:
[----:B0-----:R0:W1:Y:S02]  /*8fc0*/  SYNCS.PHASECHK.TRANS64.TRYWAIT P0, [R7+URZ], R4 ;  /* 0x00000004070075a7 */ /* 0x001064000800017f */
[----:B-1----:R-:W-:Y:S05]  /*8fd0*/  @!P0 NANOSLEEP.SYNCS 0x989680 ;  /* 0x009896800000895d */ /* 0x002fea0003900000 */
[----:B------:R-:W1:Y:S02]  /*8fe0*/  @!P0 SYNCS.PHASECHK.TRANS64 P0, [R7+URZ], R4 ;  /* 0x00000004070085a7 */ /* 0x000e64000800007f */
[----:B-1----:R-:W-:Y:S05]  /*8ff0*/  @!P0 BRA `(.L_x_187) ;  /* 0xfffffffc00f08947 */ /* 0x002fea000383ffff */
[----:B------:R-:W-:Y:S05]  /*9000*/  BRA `(.L_x_233) ;  /* 0xffffffe800987947 */ /* 0x000fea000383ffff */
.L_x_188:
[----:B0-----:R0:W1:Y:S02]  /*9010*/  SYNCS.PHASECHK.TRANS64.TRYWAIT P0, [R6+URZ], R3 ;  /* 0x00000003060075a7 */ /* 0x001064000800017f */
[----:B-1----:R-:W-:Y:S05]  /*9020*/  @!P0 NANOSLEEP.SYNCS 0x989680 ;  /* 0x009896800000895d */ /* 0x002fea0003900000 */
[----:B------:R-:W1:Y:S02]  /*9030*/  @!P0 SYNCS.PHASECHK.TRANS64 P0, [R6+URZ], R3 ;  /* 0x00000003060085a7 */ /* 0x000e64000800007f */
[----:B-1----:R-:W-:Y:S05]  /*9040*/  @!P0 BRA `(.L_x_188) ;  /* 0xfffffffc00f08947 */ /* 0x002fea000383ffff */
[----:B------:R-:W-:Y:S05]  /*9050*/  BRA `(.L_x_234) ;  /* 0xffffffe800a87947 */ /* 0x000fea000383ffff */
.L_x_189:
[----:B0-----:R0:W1:Y:S02]  /*9060*/  SYNCS.PHASECHK.TRANS64.TRYWAIT P0, [R7+URZ], R4 ;  /* 0x00000004070075a7 */ /* 0x001064000800017f */
[----:B-1----:R-:W-:Y:S05]  /*9070*/  @!P0 NANOSLEEP.SYNCS 0x989680 ;  /* 0x009896800000895d */ /* 0x002fea0003900000 */
[----:B------:R-:W1:Y:S02]  /*9080*/  @!P0 SYNCS.PHASECHK.TRANS64 P0, [R7+URZ], R4 ;  /* 0x00000004070085a7 */ /* 0x000e64000800007f */
[----:B-1----:R-:W-:Y:S05]  /*9090*/  @!P0 BRA `(.L_x_189) ;  /* 0xfffffffc00f08947 */ /* 0x002fea000383ffff */
[----:B------:R-:W-:Y:S05]  /*90a0*/  BRA `(.L_x_235) ;  /* 0xffffffe800b87947 */ /* 0x000fea000383ffff */
.L_x_190:
[----:B0-----:R0:W1:Y:S02]  /*90b0*/  SYNCS.PHASECHK.TRANS64.TRYWAIT P0, [R6+URZ], R3 ;  /* 0x00000003060075a7 */ /* 0x001064000800017f */
[----:B-1----:R-:W-:Y:S05]  /*90c0*/  @!P0 NANOSLEEP.SYNCS 0x989680 ;  /* 0x009896800000895d */ /* 0x002fea0003900000 */
[----:B------:R-:W1:Y:S02]  /*90d0*/  @!P0 SYNCS.PHASECHK.TRANS64 P0, [R6+URZ], R3 ;  /* 0x00000003060085a7 */ /* 0x000e64000800007f */
[----:B-1----:R-:W-:Y:S05]  /*90e0*/  @!P0 BRA `(.L_x_190) ;  /* 0xfffffffc00f08947 */ /* 0x002fea000383ffff */
[----:B------:R-:W-:Y:S05]  /*90f0*/  BRA `(.L_x_236) ;  /* 0xffffffe800c87947 */ /* 0x000fea000383ffff */
.L_x_191:
[----:B0-----:R0:W1:Y:S02]  /*9100*/  SYNCS.PHASECHK.TRANS64.TRYWAIT P0, [R7+URZ], R4 ;  /* 0x00000004070075a7 */ /* 0x001064000800017f */
[----:B-1----:R-:W-:Y:S05]  /*9110*/  @!P0 NANOSLEEP.SYNCS 0x989680 ;  /* 0x009896800000895d */ /* 0x002fea0003900000 */
[----:B------:R-:W1:Y:S02]  /*9120*/  @!P0 SYNCS.PHASECHK.TRANS64 P0, [R7+URZ], R4 ;  /* 0x00000004070085a7 */ /* 0x000e64000800007f */
[----:B-1----:R-:W-:Y:S05]  /*9130*/  @!P0 BRA `(.L_x_191) ;  /* 0xfffffffc00f08947 */ /* 0x002fea000383ffff */
[----:B------:R-:W-:Y:S05]  /*9140*/  BRA `(.L_x_237) ;  /* 0xffffffe800d87947 */ /* 0x000fea000383ffff */
.L_x_192:
[----:B0-----:R0:W1:Y:S02]  /*9150*/  SYNCS.PHASECHK.TRANS64.TRYWAIT P0, [R6+URZ], R3 ;  /* 0x00000003060075a7 */ /* 0x001064000800017f */
[----:B-1----:R-:W-:Y:S05]  /*9160*/  @!P0 NANOSLEEP.SYNCS 0x989680 ;  /* 0x009896800000895d */ /* 0x002fea0003900000 */
[----:B------:R-:W1:Y:S02]  /*9170*/  @!P0 SYNCS.PHASECHK.TRANS64 P0, [R6+URZ], R3 ;  /* 0x00000003060085a7 */ /* 0x000e64000800007f */
[----:B-1----:R-:W-:Y:S05]  /*9180*/  @!P0 BRA `(.L_x_192) ;  /* 0xfffffffc00f08947 */ /* 0x002fea000383ffff */
[----:B------:R-:W-:Y:S05]  /*9190*/  BRA `(.L_x_238) ;  /* 0xffffffe800e87947 */ /* 0x000fea000383ffff */
.L_x_193:
[----:B0-----:R0:W1:Y:S02]  /*91a0*/  SYNCS.PHASECHK.TRANS64.TRYWAIT P0, [R7+URZ], R4 ;  /* 0x00000004070075a7 */ /* 0x001064000800017f */
[----:B-1----:R-:W-:Y:S05]  /*91b0*/  @!P0 NANOSLEEP.SYNCS 0x989680 ;  /* 0x009896800000895d */ /* 0x002fea0003900000 */
[----:B------:R-:W1:Y:S02]  /*91c0*/  @!P0 SYNCS.PHASECHK.TRANS64 P0, [R7+URZ], R4 ;  /* 0x00000004070085a7 */ /* 0x000e64000800007f */
[----:B-1----:R-:W-:Y:S05]  /*91d0*/  @!P0 BRA `(.L_x_193) ;  /* 0xfffffffc00f08947 */ /* 0x002fea000383ffff */
[----:B------:R-:W-:Y:S05]  /*91e0*/  BRA `(.L_x_239) ;  /* 0xffffffe800f87947 */ /* 0x000fea000383ffff */
.L_x_194:
[----:B0-----:R0:W1:Y:S02]  /*91f0*/  SYNCS.PHASECHK.TRANS64.TRYWAIT P0, [R6+URZ], R3 ;  /* 0x00000003060075a7 */ /* 0x001064000800017f */
[----:B-1----:R-:W-:Y:S05]  /*9200*/  @!P0 NANOSLEEP.SYNCS 0x989680 ;  /* 0x009896800000895d */ /* 0x002fea0003900000 */
[----:B------:R-:W1:Y:S02]  /*9210*/  @!P0 SYNCS.PHASECHK.TRANS64 P0, [R6+URZ], R3 ;  /* 0x00000003060085a7 */ /* 0x000e64000800007f */
[----:B-1----:R-:W-:Y:S05]  /*9220*/  @!P0 BRA `(.L_x_194) ;  /* 0xfffffffc00f08947 */ /* 0x002fea000383ffff */
[----:B------:R-:W-:Y:S05]  /*9230*/  BRA `(.L_x_240) ;  /* 0xffffffec00087947 */ /* 0x000fea000383ffff */
.L_x_195:
[----:B0-----:R0:W1:Y:S02]  /*9240*/  SYNCS.PHASECHK.TRANS64.TRYWAIT P0, [R7+URZ], R4 ;  /* 0x00000004070075a7 */ /* 0x001064000800017f */
[----:B-1----:R-:W-:Y:S05]  /*9250*/  @!P0 NANOSLEEP.SYNCS 0x989680 ;  /* 0x009896800000895d */ /* 0x002fea0003900000 */
[----:B------:R-:W1:Y:S02]  /*9260*/  @!P0 SYNCS.PHASECHK.TRANS64 P0, [R7+URZ], R4 ;  /* 0x00000004070085a7 */ /* 0x000e64000800007f */
[----:B-1----:R-:W-:Y:S05]  /*9270*/  @!P0 BRA `(.L_x_195) ;  /* 0xfffffffc00f08947 */ /* 0x002fea000383ffff */
[----:B------:R-:W-:Y:S05]  /*9280*/  BRA `(.L_x_241) ;  /* 0xffffffec00187947 */ /* 0x000fea000383ffff */
.L_x_196:
[----:B0-----:R0:W1:Y:S02]  /*9290*/  SYNCS.PHASECHK.TRANS64.TRYWAIT P0, [R6+URZ], R3 ;  /* 0x00000003060075a7 */ /* 0x001064000800017f */
[----:B-1----:R-:W-:Y:S05]  /*92a0*/  @!P0 NANOSLEEP.SYNCS 0x989680 ;  /* 0x009896800000895d */ /* 0x002fea0003900000 */
[----:B------:R-:W1:Y:S02]  /*92b0*/  @!P0 SYNCS.PHASECHK.TRANS64 P0, [R6+URZ], R3 ;  /* 0x00000003060085a7 */ /* 0x000e64000800007f */
[----:B-1----:R-:W-:Y:S05]  /*92c0*/  @!P0 BRA `(.L_x_196) ;  /* 0xfffffffc00f08947 */ /* 0x002fea000383ffff */
[----:B------:R-:W-:Y:S05]  /*92d0*/  BRA `(.L_x_242) ;  /* 0xffffffec00287947 */ /* 0x000fea000383ffff */
.L_x_197:
[----:B0-----:R0:W1:Y:S02]  /*92e0*/  SYNCS.PHASECHK.TRANS64.TRYWAIT P0, [R7+URZ], R4 ;  /* 0x00000004070075a7 */ /* 0x001064000800017f */
[----:B-1----:R-:W-:Y:S05]  /*92f0*/  @!P0 NANOSLEEP.SYNCS 0x989680 ;  /* 0x009896800000895d */ /* 0x002fea0003900000 */
[----:B------:R-:W1:Y:S02]  /*9300*/  @!P0 SYNCS.PHASECHK.TRANS64 P0, [R7+URZ], R4 ;  /* 0x00000004070085a7 */ /* 0x000e64000800007f */
[----:B-1----:R-:W-:Y:S05]  /*9310*/  @!P0 BRA `(.L_x_197) ;  /* 0xfffffffc00f08947 */ /* 0x002fea000383ffff */
[----:B------:R-:W-:Y:S05]  /*9320*/  BRA `(.L_x_243) ;  /* 0xffffffec00387947 */ /* 0x000fea000383ffff */
.L_x_198:
[----:B0-----:R0:W1:Y:S02]  /*9330*/  SYNCS.PHASECHK.TRANS64.TRYWAIT P0, [R6+URZ], R3 ;  /* 0x00000003060075a7 */ /* 0x001064000800017f */
[----:B-1----:R-:W-:Y:S05]  /*9340*/  @!P0 NANOSLEEP.SYNCS 0x989680 ;  /* 0x009896800000895d */ /* 0x002fea0003900000 */
[----:B------:R-:W1:Y:S02]  /*9350*/  @!P0 SYNCS.PHASECHK.TRANS64 P0, [R6+URZ], R3 ;  /* 0x00000003060085a7 */ /* 0x000e64000800007f */
[----:B-1----:R-:W-:Y:S05]  /*9360*/  @!P0 BRA `(.L_x_198) ;  /* 0xfffffffc00f08947 */ /* 0x002fea000383ffff */
[----:B------:R-:W-:Y:S05]  /*9370*/  BRA `(.L_x_244) ;  /* 0xffffffec00487947 */ /* 0x000fea000383ffff */
.L_x_199:
[----:B0-----:R0:W1:Y:S02]  /*9380*/  SYNCS.PHASECHK.TRANS64.TRYWAIT P0, [R7+URZ], R4 ;  /* 0x00000004070075a7 */ /* 0x001064000800017f */
[----:B-1----:R-:W-:Y:S05]  /*9390*/  @!P0 NANOSLEEP.SYNCS 0x989680 ;  /* 0x009896800000895d */ /* 0x002fea0003900000 */
[----:B------:R-:W1:Y:S02]  /*93a0*/  @!P0 SYNCS.PHASECHK.TRANS64 P0, [R7+URZ], R4 ;  /* 0x00000004070085a7 */ /* 0x000e64000800007f */
[----:B-1----:R-:W-:Y:S05]  /*93b0*/  @!P0 BRA `(.L_x_199) ;  /* 0xfffffffc00f08947 */ /* 0x002fea000383ffff */
[----:B------:R-:W-:Y:S05]  /*93c0*/  BRA `(.L_x_245) ;  /* 0xffffffec00587947 */ /* 0x000fea000383ffff */
.L_x_200:
[----:B0-----:R0:W1:Y:S02]  /*93d0*/  SYNCS.PHASECHK.TRANS64.TRYWAIT P0, [R6+URZ], R3 ;  /* 0x00000003060075a7 */ /* 0x001064000800017f */
[----:B-1----:R-:W-:Y:S05]  /*93e0*/  @!P0 NANOSLEEP.SYNCS 0x989680 ;  /* 0x009896800000895d */ /* 0x002fea0003900000 */
[----:B------:R-:W1:Y:S02]  /*93f0*/  @!P0 SYNCS.PHASECHK.TRANS64 P0, [R6+URZ], R3 ;  /* 0x00000003060085a7 */ /* 0x000e64000800007f */
[----:B-1----:R-:W-:Y:S05]  /*9400*/  @!P0 BRA `(.L_x_200) ;  /* 0xfffffffc00f08947 */ /* 0x002fea000383ffff */
[----:B------:R-:W-:Y:S05]  /*9410*/  BRA `(.L_x_246) ;  /* 0xffffffec00687947 */ /* 0x000fea000383ffff */
.L_x_201:
[----:B0-----:R0:W1:Y:S02]  /*9420*/  SYNCS.PHASECHK.TRANS64.TRYWAIT P0, [R7+URZ], R4 ;  /* 0x00000004070075a7 */ /* 0x001064000800017f */
[----:B-1----:R-:W-:Y:S05]  /*9430*/  @!P0 NANOSLEEP.SYNCS 0x989680 ;  /* 0x009896800000895d */ /* 0x002fea0003900000 */
[----:B------:R-:W1:Y:S02]  /*9440*/  @!P0 SYNCS.PHASECHK.TRANS64 P0, [R7+URZ], R4 ;  /* 0x00000004070085a7 */ /* 0x000e64000800007f */
[----:B-1----:R-:W-:Y:S05]  /*9450*/  @!P0 BRA `(.L_x_201) ;  /* 0xfffffffc00f08947 */ /* 0x002fea000383ffff */
[----:B------:R-:W-:Y:S05]  /*9460*/  BRA `(.L_x_247) ;  /* 0xffffffec00787947 */ /* 0x000fea000383ffff */
.L_x_202:
[----:B0-----:R0:W1:Y:S02]  /*9470*/  SYNCS.PHASECHK.TRANS64.TRYWAIT P0, [R6+URZ], R3 ;  /* 0x00000003060075a7 */ /* 0x001064000800017f */
[----:B-1----:R-:W-:Y:S05]  /*9480*/  @!P0 NANOSLEEP.SYNCS 0x989680 ;  /* 0x009896800000895d */ /* 0x002fea0003900000 */
[----:B------:R-:W1:Y:S02]  /*9490*/  @!P0 SYNCS.PHASECHK.TRANS64 P0, [R6+URZ], R3 ;  /* 0x00000003060085a7 */ /* 0x000e64000800007f */
[----:B-1----:R-:W-:Y:S05]  /*94a0*/  @!P0 BRA `(.L_x_202) ;  /* 0xfffffffc00f08947 */ /* 0x002fea000383ffff */
[----:B------:R-:W-:Y:S05]  /*94b0*/  BRA `(.L_x_248) ;  /* 0xffffffec00887947 */ /* 0x000fea000383ffff */
.L_x_203:
[----:B0-----:R0:W1:Y:S02]  /*94c0*/  SYNCS.PHASECHK.TRANS64.TRYWAIT P0, [R7+URZ], R4 ;  /* 0x00000004070075a7 */ /* 0x001064000800017f */
[----:B-1----:R-:W-:Y:S05]  /*94d0*/  @!P0 NANOSLEEP.SYNCS 0x989680 ;  /* 0x009896800000895d */ /* 0x002fea0003900000 */
[----:B------:R-:W1:Y:S02]  /*94e0*/  @!P0 SYNCS.PHASECHK.TRANS64 P0, [R7+URZ], R4 ;  /* 0x00000004070085a7 */ /* 0x000e64000800007f */
[----:B-1----:R-:W-:Y:S05]  /*94f0*/  @!P0 BRA `(.L_x_203) ;  /* 0xfffffffc00f08947 */ /* 0x002fea000383ffff */
[----:B------:R-:W-:Y:S05]  /*9500*/  BRA `(.L_x_249) ;  /* 0xffffffec00987947 */ /* 0x000fea000383ffff */
.L_x_204:
[----:B0-----:R0:W1:Y:S02]  /*9510*/  SYNCS.PHASECHK.TRANS64.TRYWAIT P0, [R6+URZ], R3 ;  /* 0x00000003060075a7 */ /* 0x001064000800017f */
[----:B-1----:R-:W-:Y:S05]  /*9520*/  @!P0 NANOSLEEP.SYNCS 0x989680 ;  /* 0x009896800000895d */ /* 0x002fea0003900000 */
[----:B------:R-:W1:Y:S02]  /*9530*/  @!P0 SYNCS.PHASECHK.TRANS64 P0, [R6+URZ], R3 ;  /* 0x00000003060085a7 */ /* 0x000e64000800007f */
[----:B-1----:R-:W-:Y:S05]  /*9540*/  @!P0 BRA `(.L_x_204) ;  /* 0xfffffffc00f08947 */ /* 0x002fea000383ffff */
[----:B------:R-:W-:Y:S05]  /*9550*/  BRA `(.L_x_250) ;  /* 0xffffffec00a87947 */ /* 0x000fea000383ffff */
.L_x_205:
[----:B0-----:R0:W1:Y:S02]  /*9560*/  SYNCS.PHASECHK.TRANS64.TRYWAIT P0, [R7+URZ], R4 ;  /* 0x00000004070075a7 */ /* 0x001064000800017f */
[----:B-1----:R-:W-:Y:S05]  /*9570*/  @!P0 NANOSLEEP.SYNCS 0x989680 ;  /* 0x009896800000895d */ /* 0x002fea0003900000 */
[----:B------:R-:W1:Y:S02]  /*9580*/  @!P0 SYNCS.PHASECHK.TRANS64 P0, [R7+URZ], R4 ;  /* 0x00000004070085a7 */ /* 0x000e64000800007f */
[----:B-1----:R-:W-:Y:S05]  /*9590*/  @!P0 BRA `(.L_x_205) ;  /* 0xfffffffc00f08947 */ /* 0x002fea000383ffff */
[----:B------:R-:W-:Y:S05]  /*95a0*/  BRA `(.L_x_251) ;  /* 0xffffffec00b87947 */ /* 0x000fea000383ffff */
.L_x_206:
[----:B0-----:R0:W1:Y:S02]  /*95b0*/  SYNCS.PHASECHK.TRANS64.TRYWAIT P0, [R6+URZ], R3 ;  /* 0x00000003060075a7 */ /* 0x001064000800017f */
[----:B-1----:R-:W-:Y:S05]  /*95c0*/  @!P0 NANOSLEEP.SYNCS 0x989680 ;  /* 0x009896800000895d */ /* 0x002fea0003900000 */
[----:B------:R-:W1:Y:S02]  /*95d0*/  @!P0 SYNCS.PHASECHK.TRANS64 P0, [R6+URZ], R3 ;  /* 0x00000003060085a7 */ /* 0x000e64000800007f */
[----:B-1----:R-:W-:Y:S05]  /*95e0*/  @!P0 BRA `(.L_x_206) ;  /* 0xfffffffc00f08947 */ /* 0x002fea000383ffff */
[----:B------:R-:W-:Y:S05]  /*95f0*/  BRA `(.L_x_252) ;  /* 0xffffffec00c87947 */ /* 0x000fea000383ffff */
.L_x_207:
[----:B0-----:R0:W1:Y:S02]  /*9600*/  SYNCS.PHASECHK.TRANS64.TRYWAIT P0, [R7+URZ], R4 ;  /* 0x00000004070075a7 */ /* 0x001064000800017f */
[----:B-1----:R-:W-:Y:S05]  /*9610*/  @!P0 NANOSLEEP.SYNCS 0x989680 ;  /* 0x009896800000895d */ /* 0x002fea0003900000 */
[----:B------:R-:W1:Y:S02]  /*9620*/  @!P0 SYNCS.PHASECHK.TRANS64 P0, [R7+URZ], R4 ;  /* 0x00000004070085a7 */ /* 0x000e64000800007f */
[----:B-1----:R-:W-:Y:S05]  /*9630*/  @!P0 BRA `(.L_x_207) ;  /* 0xfffffffc00f08947 */ /* 0x002fea000383ffff */
[----:B------:R-:W-:Y:S05]  /*9640*/  BRA `(.L_x_253) ;  /* 0xffffffec00d87947 */ /* 0x000fea000383ffff */
.L_x_208:
[----:B0-----:R0:W1:Y:S02]  /*9650*/  SYNCS.PHASECHK.TRANS64.TRYWAIT P0, [R6+URZ], R3 ;  /* 0x00000003060075a7 */ /* 0x001064000800017f */
[----:B-1----:R-:W-:Y:S05]  /*9660*/  @!P0 NANOSLEEP.SYNCS 0x989680 ;  /* 0x009896800000895d */ /* 0x002fea0003900000 */
[----:B------:R-:W1:Y:S02]  /*9670*/  @!P0 SYNCS.PHASECHK.TRANS64 P0, [R6+URZ], R3 ;  /* 0x00000003060085a7 */ /* 0x000e64000800007f */
[----:B-1----:R-:W-:Y:S05]  /*9680*/  @!P0 BRA `(.L_x_208) ;  /* 0xfffffffc00f08947 */ /* 0x002fea000383ffff */
[----:B------:R-:W-:Y:S05]  /*9690*/  BRA `(.L_x_254) ;  /* 0xffffffec00e87947 */ /* 0x000fea000383ffff */
.L_x_209:
[----:B0-----:R0:W1:Y:S02]  /*96a0*/  SYNCS.PHASECHK.TRANS64.TRYWAIT P0, [R7+URZ], R4 ;  /* 0x00000004070075a7 */ /* 0x001064000800017f */
[----:B-1----:R-:W-:Y:S05]  /*96b0*/  @!P0 NANOSLEEP.SYNCS 0x989680 ;  /* 0x009896800000895d */ /* 0x002fea0003900000 */
[----:B------:R-:W1:Y:S02]  /*96c0*/  @!P0 SYNCS.PHASECHK.TRANS64 P0, [R7+URZ], R4 ;  /* 0x00000004070085a7 */ /* 0x000e64000800007f */
[----:B-1----:R-:W-:Y:S05]  /*96d0*/  @!P0 BRA `(.L_x_209) ;  /* 0xfffffffc00f08947 */ /* 0x002fea000383ffff */
[----:B------:R-:W-:Y:S05]  /*96e0*/  BRA `(.L_x_255) ;  /* 0xffffffec00f87947 */ /* 0x000fea000383ffff */
.L_x_210:
[----:B0-----:R0:W1:Y:S02]  /*96f0*/  SYNCS.PHASECHK.TRANS64.TRYWAIT P0, [R6+URZ], R3 ;  /* 0x00000003060075a7 */ /* 0x001064000800017f */
[----:B-1----:R-:W-:Y:S05]  /*9700*/  @!P0 NANOSLEEP.SYNCS 0x989680 ;  /* 0x009896800000895d */ /* 0x002fea0003900000 */
[----:B------:R-:W1:Y:S02]  /*9710*/  @!P0 SYNCS.PHASECHK.TRANS64 P0, [R6+URZ], R3 ;  /* 0x00000003060085a7 */ /* 0x000e64000800007f */
[----:B-1----:R-:W-:Y:S05]  /*9720*/  @!P0 BRA `(.L_x_210) ;  /* 0xfffffffc00f08947 */ /* 0x002fea000383ffff */
[----:B------:R-:W-:Y:S05]  /*9730*/  BRA `(.L_x_256) ;  /* 0xfffffff000087947 */ /* 0x000fea000383ffff */
.L_x_211:
[----:B0-----:R0:W1:Y:S02]  /*9740*/  SYNCS.PHASECHK.TRANS64.TRYWAIT P0, [R7+URZ], R4 ;  /* 0x00000004070075a7 */ /* 0x001064000800017f */
[----:B-1----:R-:W-:Y:S05]  /*9750*/  @!P0 NANOSLEEP.SYNCS 0x989680 ;  /* 0x009896800000895d */ /* 0x002fea0003900000 */
[----:B------:R-:W1:Y:S02]  /*9760*/  @!P0 SYNCS.PHASECHK.TRANS64 P0, [R7+URZ], R4 ;  /* 0x00000004070085a7 */ /* 0x000e64000800007f */
[----:B-1----:R-:W-:Y:S05]  /*9770*/  @!P0 BRA `(.L_x_211) ;  /* 0xfffffffc00f08947 */ /* 0x002fea000383ffff */
[----:B------:R-:W-:Y:S05]  /*9780*/  BRA `(.L_x_257) ;  /* 0xfffffff000187947 */ /* 0x000fea000383ffff */
.L_x_212:
[----:B0-----:R0:W1:Y:S02]  /*9790*/  SYNCS.PHASECHK.TRANS64.TRYWAIT P0, [R6+URZ], R3 ;  /* 0x00000003060075a7 */ /* 0x001064000800017f */
[----:B-1----:R-:W-:Y:S05]  /*97a0*/  @!P0 NANOSLEEP.SYNCS 0x989680 ;  /* 0x009896800000895d */ /* 0x002fea0003900000 */
[----:B------:R-:W1:Y:S02]  /*97b0*/  @!P0 SYNCS.PHASECHK.TRANS64 P0, [R6+URZ], R3 ;  /* 0x00000003060085a7 */ /* 0x000e64000800007f */
[----:B-1----:R-:W-:Y:S05]  /*97c0*/  @!P0 BRA `(.L_x_212) ;  /* 0xfffffffc00f08947 */ /* 0x002fea000383ffff */
[----:B------:R-:W-:Y:S05]  /*97d0*/  BRA `(.L_x_258) ;  /* 0xfffffff000287947 */ /* 0x000fea000383ffff */
.L_x_213:
[----:B0-----:R0:W1:Y:S02]  /*97e0*/  SYNCS.PHASECHK.TRANS64.TRYWAIT P0, [R7+URZ], R4 ;  /* 0x00000004070075a7 */ /* 0x001064000800017f */
[----:B-1----:R-:W-:Y:S05]  /*97f0*/  @!P0 NANOSLEEP.SYNCS 0x989680 ;  /* 0x009896800000895d */ /* 0x002fea0003900000 */
[----:B------:R-:W1:Y:S02]  /*9800*/  @!P0 SYNCS.PHASECHK.TRANS64 P0, [R7+URZ], R4 ;  /* 0x00000004070085a7 */ /* 0x000e64000800007f */
[----:B-1----:R-:W-:Y:S05]  /*9810*/  @!P0 BRA `(.L_x_213) ;  /* 0xfffffffc00f08947 */ /* 0x002fea000383ffff */
[----:B------:R-:W-:Y:S05]  /*9820*/  BRA `(.L_x_259) ;  /* 0xfffffff000387947 */ /* 0x000fea000383ffff */
.L_x_214:
[----:B0-----:R0:W1:Y:S02]  /*9830*/  SYNCS.PHASECHK.TRANS64.TRYWAIT P0, [R6+URZ], R3 ;  /* 0x00000003060075a7 */ /* 0x001064000800017f */
[----:B-1----:R-:W-:Y:S05]  /*9840*/  @!P0 NANOSLEEP.SYNCS 0x989680 ;  /* 0x009896800000895d */ /* 0x002fea0003900000 */
[----:B------:R-:W1:Y:S02]  /*9850*/  @!P0 SYNCS.PHASECHK.TRANS64 P0, [R6+URZ], R3 ;  /* 0x00000003060085a7 */ /* 0x000e64000800007f */
[----:B-1----:R-:W-:Y:S05]  /*9860*/  @!P0 BRA `(.L_x_214) ;  /* 0xfffffffc00f08947 */ /* 0x002fea000383ffff */
[----:B------:R-:W-:Y:S05]  /*9870*/  BRA `(.L_x_260) ;  /* 0xfffffff000487947 */ /* 0x000fea000383ffff */
.L_x_215:
[----:B0-----:R0:W1:Y:S02]  /*9880*/  SYNCS.PHASECHK.TRANS64.TRYWAIT P0, [R7+URZ], R4 ;  /* 0x00000004070075a7 */ /* 0x001064000800017f */
[----:B-1----:R-:W-:Y:S05]  /*9890*/  @!P0 NANOSLEEP.SYNCS 0x989680 ;  /* 0x009896800000895d */ /* 0x002fea0003900000 */
[----:B------:R-:W1:Y:S02]  /*98a0*/  @!P0 SYNCS.PHASECHK.TRANS64 P0, [R7+URZ], R4 ;  /* 0x00000004070085a7 */ /* 0x000e64000800007f */
[----:B-1----:R-:W-:Y:S05]  /*98b0*/  @!P0 BRA `(.L_x_215) ;  /* 0xfffffffc00f08947 */ /* 0x002fea000383ffff */
[----:B------:R-:W-:Y:S05]  /*98c0*/  BRA `(.L_x_261) ;  /* 0xfffffff000587947 */ /* 0x000fea000383ffff */
.L_x_216:
[----:B-1----:R1:W2:Y:S02]  /*98d0*/  SYNCS.PHASECHK.TRANS64.TRYWAIT P0, [R6+URZ], R3 ;  /* 0x00000003060075a7 */ /* 0x0022a4000800017f */
[----:B--2---:R-:W-:Y:S05]  /*98e0*/  @!P0 NANOSLEEP.SYNCS 0x989680 ;  /* 0x009896800000895d */ /* 0x004fea0003900000 */
[----:B------:R-:W2:Y:S02]  /*98f0*/  @!P0 SYNCS.PHASECHK.TRANS64 P0, [R6+URZ], R3 ;  /* 0x00000003060085a7 */ /* 0x000ea4000800007f */
[----:B--2---:R-:W-:Y:S05]  /*9900*/  @!P0 BRA `(.L_x_216) ;  /* 0xfffffffc00f08947 */ /* 0x004fea000383ffff */
[----:B------:R-:W-:Y:S05]  /*9910*/  BRA `(.L_x_262) ;  /* 0xfffffff000607947 */ /* 0x000fea000383ffff */
.L_x_263:
[----:B------:R-:W-:-:S00]  /*9920*/  BRA `(.L_x_263) ;  /* 0xfffffffc00fc7947 */ /* 0x000fc0000383ffff */
[----:B------:R-:W-:-:S00]  /*9930*/  NOP ;  /* 0x0000000000007918 */ /* 0x000fc00000000000 */
        /* <DEDUP_REMOVED lines=12> */
.L_x_264:


//--------------------- .nv.global.init           --------------------------
	.section	.nv.global.init,"aw",@progbits
.nv.global.init:
	.type		$str$22,@object
	.size		$str$22,($str$23 - $str$22)
$str$22:
        /*0000*/ 	.byte	0x6b, 0x5f, 0x74, 0x69, 0x6c, 0x65, 0x5f, 0x63, 0x6f, 0x75, 0x6e, 0x74, 0x20, 0x3e, 0x3d, 0x20
        /*0010*/ 	.byte	0x31, 0x00
	.type		$str$23,@object
	.size		$str$23,(__unnamed_1 - $str$23)
$str$23:
        /*0012*/ 	.byte	0x2f, 0x74, 0x6d, 0x70, 0x2f, 0x63, 0x75, 0x74, 0x6c, 0x61, 0x73, 0x73, 0x5f, 0x73, 0x77, 0x65
        /*0022*/ 	.byte	0x65, 0x70, 0x5f, 0x73, 0x72, 0x63, 0x2f, 0x69, 0x6e, 0x63, 0x6c, 0x75, 0x64, 0x65, 0x2f, 0x63
        /*0032*/ 	.byte	0x75, 0x74, 0x6c, 0x61, 0x73, 0x73, 0x2f, 0x67, 0x65, 0x6d, 0x6d, 0x2f, 0x63, 0x6f, 0x6c, 0x6c
        /*0042*/ 	.byte	0x65, 0x63, 0x74, 0x69, 0x76, 0x65, 0x2f, 0x73, 0x6d, 0x39, 0x30, 0x5f, 0x6d, 0x6d, 0x61, 0x5f
        /*0052*/ 	.byte	0x74, 0x6d, 0x61, 0x5f, 0x67, 0x6d, 0x6d, 0x61, 0x5f, 0x73, 0x73, 0x5f, 0x77, 0x61, 0x72, 0x70
        /*0062*/ 	.byte	0x73, 0x70, 0x65, 0x63, 0x69, 0x61, 0x6c, 0x69, 0x7a, 0x65, 0x64, 0x2e, 0x68, 0x70, 0x70, 0x00
	.type		__unnamed_1,@object
	.size		__unnamed_1,(.L_0 - __unnamed_1)
__unnamed_1:
        /*0072*/ 	.byte	0x76, 0x6f, 0x69, 0x64, 0x20, 0x63, 0x75, 0x74, 0x6c, 0x61, 0x73, 0x73, 0x3a, 0x3a, 0x67, 0x65
        /* <DEDUP_REMOVED lines=179> */
        /*0bb2*/ 	.byte	0x65, 0x6e, 0x74, 0x69, 0x74, 0x79, 0x5d, 0x00
.L_0:


//--------------------- .nv.shared._ZN7cutlass13device_kernelINS_4gemm6kernel13GemmUniversalIN4cute5tupleIJiiiiEEENS1_10collective13CollectiveMmaINS1_34MainloopSm90TmaGmmaWarpSpecializedILi37ENS5_IJNS4_1CILi1EEESB_SB_EEENS1_32KernelTmaWarpSpecializedPingpongEEENS5_IJNSA_ILi64EEENSA_ILi128EEENSA_ILi16EEEEEENS_6half_tENS5_IJlSB_lEEESJ_SK_NS4_8TiledMMAINS4_8MMA_AtomIJNS4_4SM904GMMA26MMA_64x128x16_F32F16F16_SSILNSO_5MajorE0ELSQ_0ELNSO_7ScaleInE1ELSR_1EEEEEENS4_6LayoutISC_NS5_IJNSA_ILi0EEESV_SV_EEEEENS5_IJNS4_10UnderscoreESY_SY_EEEEENS4_13SM90_TMA_LOADENS4_14ComposedLayoutINS4_7SwizzleILi1ELi4ELi3EEENS4_18smem_ptr_flag_bitsILi16EEENSU_INS5_IJNSA_ILi8EEESH_EEENS5_IJSH_SB_EEEEEEEvNS4_8identityES11_S1B_vS1C_EENS_8epilogue10collective6detail29Sm90TmaWarpSpecializedAdapterINS1F_15DefaultEpilogueISJ_SK_SK_NS1E_6thread17LinearCombinationISJ_Li1EffLNS1J_9ScaleType4KindE0ELNS_15FloatRoundStyleE2ESJ_EENS1_15EpilogueDefaultEEEEEvvEEEEvNT_6ParamsE --------------------------
	.section	.nv.shared._ZN7cutlass13device_kernelINS_4gemm6kernel13GemmUniversalIN4cute5tupleIJiiiiEEENS1_10collective13CollectiveMmaINS1_34MainloopSm90TmaGmmaWarpSpecializedILi37ENS5_IJNS4_1CILi1EEESB_SB_EEENS1_32KernelTmaWarpSpecializedPingpongEEENS5_IJNSA_ILi64EEENSA_ILi128EEENSA_ILi16EEEEEENS_6half_tENS5_IJlSB_lEEESJ_SK_NS4_8TiledMMAINS4_8MMA_AtomIJNS4_4SM904GMMA26MMA_64x128x16_F32F16F16_SSILNSO_5MajorE0ELSQ_0ELNSO_7ScaleInE1ELSR_1EEEEEENS4_6LayoutISC_NS5_IJNSA_ILi0EEESV_SV_EEEEENS5_IJNS4_10UnderscoreESY_SY_EEEEENS4_13SM90_TMA_LOADENS4_14ComposedLayoutINS4_7SwizzleILi1ELi4ELi3EEENS4_18smem_ptr_flag_bitsILi16EEENSU_INS5_IJNSA_ILi8EEESH_EEENS5_IJSH_SB_EEEEEEEvNS4_8identityES11_S1B_vS1C_EENS_8epilogue10collective6detail29Sm90TmaWarpSpecializedAdapterINS1F_15DefaultEpilogueISJ_SK_SK_NS1E_6thread17LinearCombinationISJ_Li1EffLNS1J_9ScaleType4KindE0ELNS_15FloatRoundStyleE2ESJ_EENS1_15EpilogueDefaultEEEEEvvEEEEvNT_6ParamsE,"aw",@nobits
	.sectionflags	@""
	.align	16
	.zero		1024


//--------------------- .nv.shared.reserved.0     --------------------------
	.section	.nv.shared.reserved.0,"aw",@nobits
	.weak		__nv_reservedSMEM_offset_0_alias
	.size		__nv_reservedSMEM_offset_0_alias, 0, 0
	.other		__nv_reservedSMEM_offset_0_alias,@"STO_CUDA_RESERVED_SHARED STV_DEFAULT"
__nv_reservedSMEM_offset_0_alias:
	.zero		0


//--------------------- .nv.global                --------------------------
	.section	.nv.global,"aw",@nobits
.nv.global:
	.type		_ZN40_INTERNAL_bf703628_4_k_cu_06853119_179394cute1_E,@object
	.size		_ZN40_INTERNAL_bf703628_4_k_cu_06853119_179394cute1_E,(_ZN40_INTERNAL_bf703628_4_k_cu_06853119_179394cuda3std3__45__cpo6cbeginE - _ZN40_INTERNAL_bf703628_4_k_cu_06853119_179394cute1_E)
_ZN40_INTERNAL_bf703628_4_k_cu_06853119_179394cute1_E:
	.zero		1
	.type		_ZN40_INTERNAL_bf703628_4_k_cu_06853119_179394cuda3std3__45__cpo6cbeginE,@object
	.size		_ZN40_INTERNAL_bf703628_4_k_cu_06853119_179394cuda3std3__45__cpo6cbeginE,(_ZN40_INTERNAL_bf703628_4_k_cu_06853119_179394cuda3std3__48in_placeE - _ZN40_INTERNAL_bf703628_4_k_cu_06853119_179394cuda3std3__45__cpo6cbeginE)
_ZN40_INTERNAL_bf703628_4_k_cu_06853119_179394cuda3std3__45__cpo6cbeginE:
	.zero		1
	.type		_ZN40_INTERNAL_bf703628_4_k_cu_06853119_179394cuda3std3__48in_placeE,@object
	.size		_ZN40_INTERNAL_bf703628_4_k_cu_06853119_179394cuda3std3__48in_placeE,(_ZN40_INTERNAL_bf703628_4_k_cu_06853119_179394cuda3std6ranges3__45__cpo9iter_moveE - _ZN40_INTERNAL_bf703628_4_k_cu_06853119_179394cuda3std3__48in_placeE)
_ZN40_INTERNAL_bf703628_4_k_cu_06853119_179394cuda3std3__48in_placeE:
	.zero		1
	.type		_ZN40_INTERNAL_bf703628_4_k_cu_06853119_179394cuda3std6ranges3__45__cpo9iter_moveE,@object
	.size		_ZN40_INTERNAL_bf703628_4_k_cu_06853119_179394cuda3std6ranges3__45__cpo9iter_moveE,(_ZN40_INTERNAL_bf703628_4_k_cu_06853119_179394cuda3std3__45__cpo5beginE - _ZN40_INTERNAL_bf703628_4_k_cu_06853119_179394cuda3std6ranges3__45__cpo9iter_moveE)
_ZN40_INTERNAL_bf703628_4_k_cu_06853119_179394cuda3std6ranges3__45__cpo9iter_moveE:
	.zero		1
	.type		_ZN40_INTERNAL_bf703628_4_k_cu_06853119_179394cuda3std3__45__cpo5beginE,@object
	.size		_ZN40_INTERNAL_bf703628_4_k_cu_06853119_179394cuda3std3__45__cpo5beginE,(_ZN40_INTERNAL_bf703628_4_k_cu_06853119_179394cuda3std3__442_GLOBAL__N__bf703628_4_k_cu_06853119_179396ignoreE - _ZN40_INTERNAL_bf703628_4_k_cu_06853119_179394cuda3std3__45__cpo5beginE)
_ZN40_INTERNAL_bf703628_4_k_cu_06853119_179394cuda3std3__45__cpo5beginE:
	.zero		1
	.type		_ZN40_INTERNAL_bf703628_4_k_cu_06853119_179394cuda3std3__442_GLOBAL__N__bf703628_4_k_cu_06853119_179396ignoreE,@object
	.size		_ZN40_INTERNAL_bf703628_4_k_cu_06853119_179394cuda3std3__442_GLOBAL__N__bf703628_4_k_cu_06853119_179396ignoreE,(_ZN40_INTERNAL_bf703628_4_k_cu_06853119_179394cute7productE - _ZN40_INTERNAL_bf703628_4_k_cu_06853119_179394cuda3std3__442_GLOBAL__N__bf703628_4_k_cu_06853119_179396ignoreE)
_ZN40_INTERNAL_bf703628_4_k_cu_06853119_179394cuda3std3__442_GLOBAL__N__bf703628_4_k_cu_06853119_179396ignoreE:
	.zero		1
	.type		_ZN40_INTERNAL_bf703628_4_k_cu_06853119_179394cute7productE,@object
	.size		_ZN40_INTERNAL_bf703628_4_k_cu_06853119_179394cute7productE,(_ZN40_INTERNAL_bf703628_4_k_cu_06853119_179394cuda3std3__45__cpo3endE - _ZN40_INTERNAL_bf703628_4_k_cu_06853119_179394cute7productE)
_ZN40_INTERNAL_bf703628_4_k_cu_06853119_179394cute7productE:
	.zero		1
	.type		_ZN40_INTERNAL_bf703628_4_k_cu_06853119_179394cuda3std3__45__cpo3endE,@object
	.size		_ZN40_INTERNAL_bf703628_4_k_cu_06853119_179394cuda3std3__45__cpo3endE,(_ZN40_INTERNAL_bf703628_4_k_cu_06853119_179394cuda3std3__419piecewise_constructE - _ZN40_INTERNAL_bf703628_4_k_cu_06853119_179394cuda3std3__45__cpo3endE)
_ZN40_INTERNAL_bf703628_4_k_cu_06853119_179394cuda3std3__45__cpo3endE:
	.zero		1
	.type		_ZN40_INTERNAL_bf703628_4_k_cu_06853119_179394cuda3std3__419piecewise_constructE,@object
	.size		_ZN40_INTERNAL_bf703628_4_k_cu_06853119_179394cuda3std3__419piecewise_constructE,(_ZN40_INTERNAL_bf703628_4_k_cu_06853119_179394cuda3std3__45__cpo4cendE - _ZN40_INTERNAL_bf703628_4_k_cu_06853119_179394cuda3std3__419piecewise_constructE)
_ZN40_INTERNAL_bf703628_4_k_cu_06853119_179394cuda3std3__419piecewise_constructE:
	.zero		1
	.type		_ZN40_INTERNAL_bf703628_4_k_cu_06853119_179394cuda3std3__45__cpo4cendE,@object
	.size		_ZN40_INTERNAL_bf703628_4_k_cu_06853119_179394cuda3std3__45__cpo4cendE,(_ZN40_INTERNAL_bf703628_4_k_cu_06853119_179394cuda3std6ranges3__45__cpo4swapE - _ZN40_INTERNAL_bf703628_4_k_cu_06853119_179394cuda3std3__45__cpo4cendE)
_ZN40_INTERNAL_bf703628_4_k_cu_06853119_179394cuda3std3__45__cpo4cendE:
	.zero		1
	.type		_ZN40_INTERNAL_bf703628_4_k_cu_06853119_179394cuda3std6ranges3__45__cpo4swapE,@object
	.size		_ZN40_INTERNAL_bf703628_4_k_cu_06853119_179394cuda3std6ranges3__45__cpo4swapE,(.L_8 - _ZN40_INTERNAL_bf703628_4_k_cu_06853119_179394cuda3std6ranges3__45__cpo4swapE)
_ZN40_INTERNAL_bf703628_4_k_cu_06853119_179394cuda3std6ranges3__45__cpo4swapE:
	.zero		1
.L_8:


//--------------------- .nv.constant0._ZN7cutlass13device_kernelINS_4gemm6kernel13GemmUniversalIN4cute5tupleIJiiiiEEENS1_10collective13CollectiveMmaINS1_34MainloopSm90TmaGmmaWarpSpecializedILi37ENS5_IJNS4_1CILi1EEESB_SB_EEENS1_32KernelTmaWarpSpecializedPingpongEEENS5_IJNSA_ILi64EEENSA_ILi128EEENSA_ILi16EEEEEENS_6half_tENS5_IJlSB_lEEESJ_SK_NS4_8TiledMMAINS4_8MMA_AtomIJNS4_4SM904GMMA26MMA_64x128x16_F32F16F16_SSILNSO_5MajorE0ELSQ_0ELNSO_7ScaleInE1ELSR_1EEEEEENS4_6LayoutISC_NS5_IJNSA_ILi0EEESV_SV_EEEEENS5_IJNS4_10UnderscoreESY_SY_EEEEENS4_13SM90_TMA_LOADENS4_14ComposedLayoutINS4_7SwizzleILi1ELi4ELi3EEENS4_18smem_ptr_flag_bitsILi16EEENSU_INS5_IJNSA_ILi8EEESH_EEENS5_IJSH_SB_EEEEEEEvNS4_8identityES11_S1B_vS1C_EENS_8epilogue10collective6detail29Sm90TmaWarpSpecializedAdapterINS1F_15DefaultEpilogueISJ_SK_SK_NS1E_6thread17LinearCombinationISJ_Li1EffLNS1J_9ScaleType4KindE0ELNS_15FloatRoundStyleE2ESJ_EENS1_15EpilogueDefaultEEEEEvvEEEEvNT_6ParamsE --------------------------
	.section	.nv.constant0._ZN7cutlass13device_kernelINS_4gemm6kernel13GemmUniversalIN4cute5tupleIJiiiiEEENS1_10collective13CollectiveMmaINS1_34MainloopSm90TmaGmmaWarpSpecializedILi37ENS5_IJNS4_1CILi1EEESB_SB_EEENS1_32KernelTmaWarpSpecializedPingpongEEENS5_IJNSA_ILi64EEENSA_ILi128EEENSA_ILi16EEEEEENS_6half_tENS5_IJlSB_lEEESJ_SK_NS4_8TiledMMAINS4_8MMA_AtomIJNS4_4SM904GMMA26MMA_64x128x16_F32F16F16_SSILNSO_5MajorE0ELSQ_0ELNSO_7ScaleInE1ELSR_1EEEEEENS4_6LayoutISC_NS5_IJNSA_ILi0EEESV_SV_EEEEENS5_IJNS4_10UnderscoreESY_SY_EEEEENS4_13SM90_TMA_LOADENS4_14ComposedLayoutINS4_7SwizzleILi1ELi4ELi3EEENS4_18smem_ptr_flag_bitsILi16EEENSU_INS5_IJNSA_ILi8EEESH_EEENS5_IJSH_SB_EEEEEEEvNS4_8identityES11_S1B_vS1C_EENS_8epilogue10collective6detail29Sm90TmaWarpSpecializedAdapterINS1F_15DefaultEpilogueISJ_SK_SK_NS1E_6thread17LinearCombinationISJ_Li1EffLNS1J_9ScaleType4KindE0ELNS_15FloatRoundStyleE2ESJ_EENS1_15EpilogueDefaultEEEEEvvEEEEvNT_6ParamsE,"a",@progbits
	.sectionflags	@""
	.align	4
.nv.constant0._ZN7cutlass13device_kernelINS_4gemm6kernel13GemmUniversalIN4cute5tupleIJiiiiEEENS1_10collective13CollectiveMmaINS1_34MainloopSm90TmaGmmaWarpSpecializedILi37ENS5_IJNS4_1CILi1EEESB_SB_EEENS1_32KernelTmaWarpSpecializedPingpongEEENS5_IJNSA_ILi64EEENSA_ILi128EEENSA_ILi16EEEEEENS_6half_tENS5_IJlSB_lEEESJ_SK_NS4_8TiledMMAINS4_8MMA_AtomIJNS4_4SM904GMMA26MMA_64x128x16_F32F16F16_SSILNSO_5MajorE0ELSQ_0ELNSO_7ScaleInE1ELSR_1EEEEEENS4_6LayoutISC_NS5_IJNSA_ILi0EEESV_SV_EEEEENS5_IJNS4_10UnderscoreESY_SY_EEEEENS4_13SM90_TMA_LOADENS4_14ComposedLayoutINS4_7SwizzleILi1ELi4ELi3EEENS4_18smem_ptr_flag_bitsILi16EEENSU_INS5_IJNSA_ILi8EEESH_EEENS5_IJSH_SB_EEEEEEEvNS4_8identityES11_S1B_vS1C_EENS_8epilogue10collective6detail29Sm90TmaWarpSpecializedAdapterINS1F_15DefaultEpilogueISJ_SK_SK_NS1E_6thread17LinearCombinationISJ_Li1EffLNS1J_9ScaleType4KindE0ELNS_15FloatRoundStyleE2ESJ_EENS1_15EpilogueDefaultEEEEEvvEEEEvNT_6ParamsE:
	.zero		1664


//--------------------- SYMBOLS --------------------------

	.type		.nv.reservedSmem.offset0,@object
	.size		.nv.reservedSmem.offset0,0x4
	.type		__assertfail,@function
